// auto-generated by cutlass_sweep.gemm — config: {"arch": "sm_90", "cluster_m": 1, "cluster_n": 1, "dtype": "e5m2", "dtype_b": "e5m2", "layout": "nt", "stages": 5, "tile_k": 64, "tile_m": 256, "tile_n": 128}
#include "cutlass/cutlass.h"
#include "cutlass/gemm/collective/collective_builder.hpp"
#include "cutlass/gemm/device/gemm_universal_adapter.h"
#include "cutlass/gemm/kernel/gemm_universal.hpp"
#include "cutlass/epilogue/collective/collective_builder.hpp"

using ElemA = cutlass::float_e5m2_t;
using ElemB = cutlass::float_e5m2_t;
using ElemCD = cutlass::float_e5m2_t;
using Acc  = float;
using TileShape    = cute::Shape<cute::_256, cute::_128, cute::_64>;
using ClusterShape = cute::Shape<cute::_1, cute::_1, cute::_1>;

using CollectiveEpilogue = typename cutlass::epilogue::collective::CollectiveBuilder<
    cutlass::arch::Sm90, cutlass::arch::OpClassTensorOp,
    TileShape, ClusterShape,
    cutlass::epilogue::collective::EpilogueTileAuto,
    Acc, Acc,
    ElemCD, cutlass::layout::RowMajor, 128 / cutlass::sizeof_bits<ElemCD>::value,
    ElemCD, cutlass::layout::RowMajor, 128 / cutlass::sizeof_bits<ElemCD>::value,
    cutlass::epilogue::collective::EpilogueScheduleAuto
  >::CollectiveOp;

using CollectiveMainloop = typename cutlass::gemm::collective::CollectiveBuilder<
    cutlass::arch::Sm90, cutlass::arch::OpClassTensorOp,
    ElemA, cutlass::layout::RowMajor, 128 / cutlass::sizeof_bits<ElemA>::value,
    ElemB, cutlass::layout::ColumnMajor, 128 / cutlass::sizeof_bits<ElemB>::value,
    Acc,
    TileShape, ClusterShape,
    cutlass::gemm::collective::StageCount<5>,
    cutlass::gemm::collective::KernelScheduleAuto
  >::CollectiveOp;

using GemmKernel = cutlass::gemm::kernel::GemmUniversal<
    cute::Shape<int,int,int,int>,
    CollectiveMainloop,
    CollectiveEpilogue
>;
using Gemm = cutlass::gemm::device::GemmUniversalAdapter<GemmKernel>;

// Force the device kernel symbol into the cubin without needing a host main.
auto* _anchor = &cutlass::device_kernel<GemmKernel>;


// ===== COMPILED SASS (sm_90a) =====

	.target	sm_90a

	.elftype	@"ET_EXEC"


//--------------------- .note.nv.tkinfo           --------------------------
	.section	.note.nv.tkinfo,"",@"SHT_NOTE"
	.sectionflags	@"SHF_NOTE_NV_TKINFO"
	.tkinfo
        /*0018*/ 	.word	0x00000002
        /*0030*/ 	.string	""
        /*0030*/ 	.string	"ptxas"
        /*0030*/ 	.string	"Cuda compilation tools, release 13.0, V13.0.88"
        /*0030*/ 	.string	"Build cuda_13.0.r13.0/compiler.36424714_0"
        /*0030*/ 	.string	"-arch sm_90a -m 64 "



//--------------------- .note.nv.cuinfo           --------------------------
	.section	.note.nv.cuinfo,"",@"SHT_NOTE"
	.sectionflags	@"SHF_NOTE_NV_CUINFO"
        /*0018*/ 	.short	0x0002
        /*001a*/ 	.short	0x005a
        /*001c*/ 	.short	0x0082
	.zero		2


//--------------------- .nv.info                  --------------------------
	.section	.nv.info,"",@"SHT_CUDA_INFO"
	.align	4


	//----- nvinfo : EIATTR_REGCOUNT
	.align		4
        /*0000*/ 	.byte	0x04, 0x2f
        /*0002*/ 	.short	(.L_12 - .L_11)
	.align		4
.L_11:
        /*0004*/ 	.word	index@(_ZN7cutlass13device_kernelINS_4gemm6kernel13GemmUniversalIN4cute5tupleIJiiiiEEENS1_10collective13CollectiveMmaINS1_37MainloopSm90TmaGmmaWarpSpecializedFP8ILi5ENS5_IJNS4_1CILi1EEESB_SB_EEENS1_35KernelTmaWarpSpecializedCooperativeEEENS5_IJNSA_ILi256EEENSA_ILi128EEENSA_ILi64EEEEEENS_12float_e5m2_tENS5_IJlSB_lEEESJ_SK_NS4_8TiledMMAINS4_8MMA_AtomIJNS4_4SM904GMMA31MMA_64x128x32_F32E5M2E5M2_SS_TNILNSO_7ScaleInE1ELSQ_1EEEEEENS4_6LayoutINS5_IJNSA_ILi2EEESB_SB_EEENS5_IJSB_NSA_ILi0EEESW_EEEEENS5_IJNS4_10UnderscoreESZ_SZ_EEEEENS4_13SM90_TMA_LOADENS4_14ComposedLayoutINS4_7SwizzleILi2ELi4ELi3EEENS4_18smem_ptr_flag_bitsILi8EEENST_INS5_IJNSA_ILi8EEESH_EEENS5_IJSH_SB_EEEEEEEvNS4_8identityES12_S1C_vS1D_EENS_8epilogue10collective6detail29Sm90TmaWarpSpecializedAdapterINS1G_15DefaultEpilogueISJ_SK_SK_NS1F_6thread17LinearCombinationISJ_Li1EffLNS1K_9ScaleType4KindE0ELNS_15FloatRoundStyleE2ESJ_EENS1_15EpilogueDefaultEEEEEvvEEEEvNT_6ParamsE)
        /*0008*/ 	.word	0x000000a8


	//----- nvinfo : EIATTR_FRAME_SIZE
	.align		4
.L_12:
        /*000c*/ 	.byte	0x04, 0x11
        /*000e*/ 	.short	(.L_14 - .L_13)
	.align		4
.L_13:
        /*0010*/ 	.word	index@(_ZN7cutlass13device_kernelINS_4gemm6kernel13GemmUniversalIN4cute5tupleIJiiiiEEENS1_10collective13CollectiveMmaINS1_37MainloopSm90TmaGmmaWarpSpecializedFP8ILi5ENS5_IJNS4_1CILi1EEESB_SB_EEENS1_35KernelTmaWarpSpecializedCooperativeEEENS5_IJNSA_ILi256EEENSA_ILi128EEENSA_ILi64EEEEEENS_12float_e5m2_tENS5_IJlSB_lEEESJ_SK_NS4_8TiledMMAINS4_8MMA_AtomIJNS4_4SM904GMMA31MMA_64x128x32_F32E5M2E5M2_SS_TNILNSO_7ScaleInE1ELSQ_1EEEEEENS4_6LayoutINS5_IJNSA_ILi2EEESB_SB_EEENS5_IJSB_NSA_ILi0EEESW_EEEEENS5_IJNS4_10UnderscoreESZ_SZ_EEEEENS4_13SM90_TMA_LOADENS4_14ComposedLayoutINS4_7SwizzleILi2ELi4ELi3EEENS4_18smem_ptr_flag_bitsILi8EEENST_INS5_IJNSA_ILi8EEESH_EEENS5_IJSH_SB_EEEEEEEvNS4_8identityES12_S1C_vS1D_EENS_8epilogue10collective6detail29Sm90TmaWarpSpecializedAdapterINS1G_15DefaultEpilogueISJ_SK_SK_NS1F_6thread17LinearCombinationISJ_Li1EffLNS1K_9ScaleType4KindE0ELNS_15FloatRoundStyleE2ESJ_EENS1_15EpilogueDefaultEEEEEvvEEEEvNT_6ParamsE)
        /*0014*/ 	.word	0x00000100


	//----- nvinfo : EIATTR_MIN_STACK_SIZE
	.align		4
.L_14:
        /*0018*/ 	.byte	0x04, 0x12
        /*001a*/ 	.short	(.L_16 - .L_15)
	.align		4
.L_15:
        /*001c*/ 	.word	index@(_ZN7cutlass13device_kernelINS_4gemm6kernel13GemmUniversalIN4cute5tupleIJiiiiEEENS1_10collective13CollectiveMmaINS1_37MainloopSm90TmaGmmaWarpSpecializedFP8ILi5ENS5_IJNS4_1CILi1EEESB_SB_EEENS1_35KernelTmaWarpSpecializedCooperativeEEENS5_IJNSA_ILi256EEENSA_ILi128EEENSA_ILi64EEEEEENS_12float_e5m2_tENS5_IJlSB_lEEESJ_SK_NS4_8TiledMMAINS4_8MMA_AtomIJNS4_4SM904GMMA31MMA_64x128x32_F32E5M2E5M2_SS_TNILNSO_7ScaleInE1ELSQ_1EEEEEENS4_6LayoutINS5_IJNSA_ILi2EEESB_SB_EEENS5_IJSB_NSA_ILi0EEESW_EEEEENS5_IJNS4_10UnderscoreESZ_SZ_EEEEENS4_13SM90_TMA_LOADENS4_14ComposedLayoutINS4_7SwizzleILi2ELi4ELi3EEENS4_18smem_ptr_flag_bitsILi8EEENST_INS5_IJNSA_ILi8EEESH_EEENS5_IJSH_SB_EEEEEEEvNS4_8identityES12_S1C_vS1D_EENS_8epilogue10collective6detail29Sm90TmaWarpSpecializedAdapterINS1G_15DefaultEpilogueISJ_SK_SK_NS1F_6thread17LinearCombinationISJ_Li1EffLNS1K_9ScaleType4KindE0ELNS_15FloatRoundStyleE2ESJ_EENS1_15EpilogueDefaultEEEEEvvEEEEvNT_6ParamsE)
        /*0020*/ 	.word	0x00000100
.L_16:


//--------------------- .nv.compat                --------------------------
	.section	.nv.compat,"",@"SHT_CUDA_COMPAT_INFO"
	.align	4
        /*0000*/ 	.byte	0x02, 0x09, 0x01, 0x00, 0x02, 0x02, 0x04, 0x00, 0x02, 0x05, 0x05, 0x00, 0x03, 0x07, 0x01, 0x01
        /*0010*/ 	.byte	0x02, 0x03, 0x01, 0x00, 0x02, 0x06, 0x01, 0x00, 0x04, 0x0b, 0x08, 0x00, 0x00, 0x00, 0x00, 0x00
        /*0020*/ 	.byte	0x00, 0x00, 0x00, 0x00


//--------------------- .nv.info._ZN7cutlass13device_kernelINS_4gemm6kernel13GemmUniversalIN4cute5tupleIJiiiiEEENS1_10collective13CollectiveMmaINS1_37MainloopSm90TmaGmmaWarpSpecializedFP8ILi5ENS5_IJNS4_1CILi1EEESB_SB_EEENS1_35KernelTmaWarpSpecializedCooperativeEEENS5_IJNSA_ILi256EEENSA_ILi128EEENSA_ILi64EEEEEENS_12float_e5m2_tENS5_IJlSB_lEEESJ_SK_NS4_8TiledMMAINS4_8MMA_AtomIJNS4_4SM904GMMA31MMA_64x128x32_F32E5M2E5M2_SS_TNILNSO_7ScaleInE1ELSQ_1EEEEEENS4_6LayoutINS5_IJNSA_ILi2EEESB_SB_EEENS5_IJSB_NSA_ILi0EEESW_EEEEENS5_IJNS4_10UnderscoreESZ_SZ_EEEEENS4_13SM90_TMA_LOADENS4_14ComposedLayoutINS4_7SwizzleILi2ELi4ELi3EEENS4_18smem_ptr_flag_bitsILi8EEENST_INS5_IJNSA_ILi8EEESH_EEENS5_IJSH_SB_EEEEEEEvNS4_8identityES12_S1C_vS1D_EENS_8epilogue10collective6detail29Sm90TmaWarpSpecializedAdapterINS1G_15DefaultEpilogueISJ_SK_SK_NS1F_6thread17LinearCombinationISJ_Li1EffLNS1K_9ScaleType4KindE0ELNS_15FloatRoundStyleE2ESJ_EENS1_15EpilogueDefaultEEEEEvvEEEEvNT_6ParamsE --------------------------
	.section	.nv.info._ZN7cutlass13device_kernelINS_4gemm6kernel13GemmUniversalIN4cute5tupleIJiiiiEEENS1_10collective13CollectiveMmaINS1_37MainloopSm90TmaGmmaWarpSpecializedFP8ILi5ENS5_IJNS4_1CILi1EEESB_SB_EEENS1_35KernelTmaWarpSpecializedCooperativeEEENS5_IJNSA_ILi256EEENSA_ILi128EEENSA_ILi64EEEEEENS_12float_e5m2_tENS5_IJlSB_lEEESJ_SK_NS4_8TiledMMAINS4_8MMA_AtomIJNS4_4SM904GMMA31MMA_64x128x32_F32E5M2E5M2_SS_TNILNSO_7ScaleInE1ELSQ_1EEEEEENS4_6LayoutINS5_IJNSA_ILi2EEESB_SB_EEENS5_IJSB_NSA_ILi0EEESW_EEEEENS5_IJNS4_10UnderscoreESZ_SZ_EEEEENS4_13SM90_TMA_LOADENS4_14ComposedLayoutINS4_7SwizzleILi2ELi4ELi3EEENS4_18smem_ptr_flag_bitsILi8EEENST_INS5_IJNSA_ILi8EEESH_EEENS5_IJSH_SB_EEEEEEEvNS4_8identityES12_S1C_vS1D_EENS_8epilogue10collective6detail29Sm90TmaWarpSpecializedAdapterINS1G_15DefaultEpilogueISJ_SK_SK_NS1F_6thread17LinearCombinationISJ_Li1EffLNS1K_9ScaleType4KindE0ELNS_15FloatRoundStyleE2ESJ_EENS1_15EpilogueDefaultEEEEEvvEEEEvNT_6ParamsE,"",@"SHT_CUDA_INFO"
	.sectionflags	@""
	.align	4


	//----- nvinfo : EIATTR_CUDA_API_VERSION
	.align		4
        /*0000*/ 	.byte	0x04, 0x37
        /*0002*/ 	.short	(.L_18 - .L_17)
.L_17:
        /*0004*/ 	.word	0x00000082


	//----- nvinfo : EIATTR_KPARAM_INFO
	.align		4
.L_18:
        /*0008*/ 	.byte	0x04, 0x17
        /*000a*/ 	.short	(.L_20 - .L_19)
.L_19:
        /*000c*/ 	.word	0x00000000
        /*0010*/ 	.short	0x0000
        /*0012*/ 	.short	0x0070
        /*0014*/ 	.byte	0x00, 0xf0, 0x01, 0x10


	//----- nvinfo : EIATTR_SPARSE_MMA_MASK
	.align		4
.L_20:
        /*0018*/ 	.byte	0x03, 0x50
        /*001a*/ 	.short	0x0000


	//----- nvinfo : EIATTR_MAXREG_COUNT
	.align		4
        /*001c*/ 	.byte	0x03, 0x1b
        /*001e*/ 	.short	0x00a8


	//----- nvinfo : EIATTR_NUM_BARRIERS
	.align		4
        /*0020*/ 	.byte	0x02, 0x4c
        /*0022*/ 	.byte	0x01
	.zero		1


	//----- nvinfo : EIATTR_ANNOTATIONS
	.align		4
        /*0024*/ 	.byte	0x04, 0x55
        /*0026*/ 	.short	(.L_22 - .L_21)


	//   ....[0]....
.L_21:
        /*0028*/ 	.word	0x00000001
        /*002c*/ 	.byte	0xb0, 0x05, 0x00, 0x00, 0x01, 0x00, 0x00, 0x00, 0xd0, 0x05, 0x00, 0x00, 0x01, 0x00, 0x00, 0x00
        /* <DEDUP_REMOVED lines=193> */
        /*0c4c*/ 	.byte	0x40, 0x03, 0x01, 0x00


	//----- nvinfo : EIATTR_MERCURY_ISA_VERSION
	.align		4
.L_22:
        /*0c50*/ 	.byte	0x03, 0x5f
        /*0c52*/ 	.short	0x0101


	//----- nvinfo : EIATTR_INT_WARP_WIDE_INSTR_OFFSETS
	.align		4
        /*0c54*/ 	.byte	0x04, 0x31
        /*0c56*/ 	.short	(.L_24 - .L_23)


	//   ....[0]....
.L_23:
        /*0c58*/ 	.word	0x00000480


	//   ....[1]....
        /*0c5c*/ 	.word	0x00000490


	//   ....[2]....
        /*0c60*/ 	.word	0x000005c0


	//----- nvinfo : EIATTR_COOP_GROUP_MASK_REGIDS
	.align		4
.L_24:
        /*0c64*/ 	.byte	0x04, 0x29
        /*0c66*/ 	.short	(.L_26 - .L_25)


	//   ....[0]....
.L_25:
        /*0c68*/ 	.word	0xffffffff


	//   ....[1]....
        /*0c6c*/ 	.word	0xffffffff


	//   ....[2]....
        /*0c70*/ 	.word	0xffffffff


	//   ....[3]....
        /*0c74*/ 	.word	0xffffffff


	//   ....[4]....
        /*0c78*/ 	.word	0xffffffff


	//----- nvinfo : EIATTR_COOP_GROUP_INSTR_OFFSETS
	.align		4
.L_26:
        /*0c7c*/ 	.byte	0x04, 0x28
        /*0c7e*/ 	.short	(.L_28 - .L_27)


	//   ....[0]....
.L_27:
        /*0c80*/ 	.word	0x00000070


	//   ....[1]....
        /*0c84*/ 	.word	0x00000080


	//   ....[2]....
        /*0c88*/ 	.word	0x000001a0


	//   ....[3]....
        /*0c8c*/ 	.word	0x000003d0


	//   ....[4]....
        /*0c90*/ 	.word	0x00001310


	//----- nvinfo : EIATTR_REG_RECONFIG
	.align		4
.L_28:
        /*0c94*/ 	.byte	0x01, 0x54
	.zero		2


	//----- nvinfo : EIATTR_MBARRIER_INSTR_OFFSETS
	.align		4
        /*0c98*/ 	.byte	0x04, 0x39
        /*0c9a*/ 	.short	(.L_30 - .L_29)


	//   ....[0]....
.L_29:
        /*0c9c*/ 	.word	0x00000320
        /*0ca0*/ 	.word	0x000000ff
        /*0ca4*/ 	.word	0x00000000
        /*0ca8*/ 	.short	0x0100
        /*0caa*/ 	.byte	0x09
	.zero		1


	//   ....[1]....
        /*0cac*/ 	.word	0x00000330
        /*0cb0*/ 	.word	0x000000ff
        /*0cb4*/ 	.word	0x00000028
        /*0cb8*/ 	.short	0x0100
        /*0cba*/ 	.byte	0x09
	.zero		1


	//   ....[2]....
        /*0cbc*/ 	.word	0x00000340
        /*0cc0*/ 	.word	0x000000ff
        /*0cc4*/ 	.word	0x00000008
        /*0cc8*/ 	.short	0x0100
        /*0cca*/ 	.byte	0x09
	.zero		1


	//   ....[3]....
        /*0ccc*/ 	.word	0x00000350
        /*0cd0*/ 	.word	0x000000ff
        /*0cd4*/ 	.word	0x00000030
        /*0cd8*/ 	.short	0x0100
        /*0cda*/ 	.byte	0x09
	.zero		1


	//   ....[4]....
        /*0cdc*/ 	.word	0x00000360
        /*0ce0*/ 	.word	0x000000ff
        /*0ce4*/ 	.word	0x00000010
        /*0ce8*/ 	.short	0x0100
        /*0cea*/ 	.byte	0x09
	.zero		1


	//   ....[5]....
        /*0cec*/ 	.word	0x00000370
        /*0cf0*/ 	.word	0x000000ff
        /*0cf4*/ 	.word	0x00000038
        /*0cf8*/ 	.short	0x0100
        /*0cfa*/ 	.byte	0x09
	.zero		1


	//   ....[6]....
        /*0cfc*/ 	.word	0x00000380
        /*0d00*/ 	.word	0x000000ff
        /*0d04*/ 	.word	0x00000018
        /*0d08*/ 	.short	0x0100
        /*0d0a*/ 	.byte	0x09
	.zero		1


	//   ....[7]....
        /*0d0c*/ 	.word	0x00000390
        /*0d10*/ 	.word	0x000000ff
        /*0d14*/ 	.word	0x00000040
        /*0d18*/ 	.short	0x0100
        /*0d1a*/ 	.byte	0x09
	.zero		1


	//   ....[8]....
        /*0d1c*/ 	.word	0x000003a0
        /*0d20*/ 	.word	0x000000ff
        /*0d24*/ 	.word	0x00000020
        /*0d28*/ 	.short	0x0100
        /*0d2a*/ 	.byte	0x09
	.zero		1


	//   ....[9]....
        /*0d2c*/ 	.word	0x000003b0
        /*0d30*/ 	.word	0x000000ff
        /*0d34*/ 	.word	0x00000048
        /*0d38*/ 	.short	0x0100
        /*0d3a*/ 	.byte	0x09
	.zero		1


	//   ....[10]....
        /*0d3c*/ 	.word	0x000005f0
        /*0d40*/ 	.word	0x000000ff
        /*0d44*/ 	.word	0x00000060
        /*0d48*/ 	.short	0x0100
        /*0d4a*/ 	.byte	0x06
	.zero		1


	//   ....[11]....
        /*0d4c*/ 	.word	0x00000600
        /*0d50*/ 	.word	0x000000ff
        /*0d54*/ 	.word	0x00000068
        /*0d58*/ 	.short	0x0100
        /*0d5a*/ 	.byte	0x06
	.zero		1


	//   ....[12]....
        /*0d5c*/ 	.word	0x00001b20
        /*0d60*/ 	.word	0x000000ff
        /*0d64*/ 	.word	0x00000000
        /*0d68*/ 	.short	0x010a
        /*0d6a*/ 	.byte	0x06
	.zero		1


	//   ....[13]....
        /*0d6c*/ 	.word	0x00001b60
        /*0d70*/ 	.word	0x000000ff
        /*0d74*/ 	.word	0x00000000
        /*0d78*/ 	.short	0x010a
        /*0d7a*/ 	.byte	0x06
	.zero		1


	//   ....[14]....
        /*0d7c*/ 	.word	0x00002df0
        /*0d80*/ 	.word	0x000000ff
        /*0d84*/ 	.word	0x00000000
        /*0d88*/ 	.short	0x010a
        /*0d8a*/ 	.byte	0x10
	.zero		1


	//   ....[15]....
        /*0d8c*/ 	.word	0x00002e30
        /*0d90*/ 	.word	0x000000ff
        /*0d94*/ 	.word	0x00000000
        /*0d98*/ 	.short	0x010a
        /*0d9a*/ 	.byte	0x10
	.zero		1


	//   ....[16]....
        /*0d9c*/ 	.word	0x00003ed0
        /*0da0*/ 	.word	0x000000ff
        /*0da4*/ 	.word	0x00000000
        /*0da8*/ 	.short	0x0101
        /*0daa*/ 	.byte	0x08
	.zero		1


	//   ....[17]....
        /*0dac*/ 	.word	0x000050a0
        /*0db0*/ 	.word	0x000000ff
        /*0db4*/ 	.word	0x00000000
        /*0db8*/ 	.short	0x0101
        /*0dba*/ 	.byte	0x08
	.zero		1


	//   ....[18]....
        /*0dbc*/ 	.word	0x0000f4d0
        /*0dc0*/ 	.word	0x0000000d
        /*0dc4*/ 	.word	0x00000028
        /*0dc8*/ 	.short	0x010a
        /*0dca*/ 	.byte	0x3f
	.zero		1


	//   ....[19]....
        /*0dcc*/ 	.word	0x0000f890
        /*0dd0*/ 	.word	0x00000004
        /*0dd4*/ 	.word	0x00000068
        /*0dd8*/ 	.short	0x0101
        /*0dda*/ 	.byte	0x3f
	.zero		1


	//   ....[20]....
        /*0ddc*/ 	.word	0x00010000
        /*0de0*/ 	.word	0x00000007
        /*0de4*/ 	.word	0x00000000
        /*0de8*/ 	.short	0x010a
        /*0dea*/ 	.byte	0x3f
	.zero		1


	//   ....[21]....
        /*0dec*/ 	.word	0x00010080
        /*0df0*/ 	.word	0x00000009
        /*0df4*/ 	.word	0x00000000
        /*0df8*/ 	.short	0x010a
        /*0dfa*/ 	.byte	0x3f
	.zero		1


	//   ....[22]....
        /*0dfc*/ 	.word	0x00010110
        /*0e00*/ 	.word	0x00000006
        /*0e04*/ 	.word	0x00000000
        /*0e08*/ 	.short	0x010a
        /*0e0a*/ 	.byte	0x3f
	.zero		1


	//   ....[23]....
        /*0e0c*/ 	.word	0x000101a0
        /*0e10*/ 	.word	0x00000009
        /*0e14*/ 	.word	0x00000000
        /*0e18*/ 	.short	0x010a
        /*0e1a*/ 	.byte	0x3f
	.zero		1


	//   ....[24]....
        /*0e1c*/ 	.word	0x00010230
        /*0e20*/ 	.word	0x00000003
        /*0e24*/ 	.word	0x00000000
        /*0e28*/ 	.short	0x010a
        /*0e2a*/ 	.byte	0x3f
	.zero		1


	//   ....[25]....
        /*0e2c*/ 	.word	0x000102a0
        /*0e30*/ 	.word	0x00000003
        /*0e34*/ 	.word	0x00000000
        /*0e38*/ 	.short	0x010a
        /*0e3a*/ 	.byte	0x3f
	.zero		1


	//   ....[26]....
        /*0e3c*/ 	.word	0x00010310
        /*0e40*/ 	.word	0x00000000
        /*0e44*/ 	.word	0x00000000
        /*0e48*/ 	.short	0x010a
        /*0e4a*/ 	.byte	0x3f
	.zero		1


	//   ....[27]....
        /*0e4c*/ 	.word	0x000103f0
        /*0e50*/ 	.word	0x0000000d
        /*0e54*/ 	.word	0x00000028
        /*0e58*/ 	.short	0x010a
        /*0e5a*/ 	.byte	0x3f
	.zero		1


	//   ....[28]....
        /*0e5c*/ 	.word	0x000104d0
        /*0e60*/ 	.word	0x00000007
        /*0e64*/ 	.word	0x00000000
        /*0e68*/ 	.short	0x010a
        /*0e6a*/ 	.byte	0x3f
	.zero		1


	//   ....[29]....
        /*0e6c*/ 	.word	0x00010520
        /*0e70*/ 	.word	0x00000009
        /*0e74*/ 	.word	0x00000000
        /*0e78*/ 	.short	0x010a
        /*0e7a*/ 	.byte	0x3f
	.zero		1


	//   ....[30]....
        /*0e7c*/ 	.word	0x00010570
        /*0e80*/ 	.word	0x00000006
        /*0e84*/ 	.word	0x00000000
        /*0e88*/ 	.short	0x010a
        /*0e8a*/ 	.byte	0x3f
	.zero		1


	//   ....[31]....
        /*0e8c*/ 	.word	0x000105c0
        /*0e90*/ 	.word	0x00000009
        /*0e94*/ 	.word	0x00000000
        /*0e98*/ 	.short	0x010a
        /*0e9a*/ 	.byte	0x3f
	.zero		1


	//----- nvinfo : EIATTR_NUM_MBARRIERS
	.align		4
.L_30:
        /*0e9c*/ 	.byte	0x03, 0x38
        /*0e9e*/ 	.short	0x000c


	//----- nvinfo : EIATTR_EXIT_INSTR_OFFSETS
	.align		4
        /*0ea0*/ 	.byte	0x04, 0x1c
        /*0ea2*/ 	.short	(.L_32 - .L_31)


	//   ....[0]....
.L_31:
        /*0ea4*/ 	.word	0x00000660


	//   ....[1]....
        /*0ea8*/ 	.word	0x00000fb0


	//   ....[2]....
        /*0eac*/ 	.word	0x0000eb10


	//   ....[3]....
        /*0eb0*/ 	.word	0x0000f160


	//   ....[4]....
        /*0eb4*/ 	.word	0x00010280


	//----- nvinfo : EIATTR_MAX_THREADS
	.align		4
.L_32:
        /*0eb8*/ 	.byte	0x04, 0x05
        /*0eba*/ 	.short	(.L_34 - .L_33)
.L_33:
        /*0ebc*/ 	.word	0x00000180
        /*0ec0*/ 	.word	0x00000001
        /*0ec4*/ 	.word	0x00000001


	//----- nvinfo : EIATTR_CRS_STACK_SIZE
	.align		4
.L_34:
        /*0ec8*/ 	.byte	0x04, 0x1e
        /*0eca*/ 	.short	(.L_36 - .L_35)
.L_35:
        /*0ecc*/ 	.word	0x00000000


	//----- nvinfo : EIATTR_CBANK_PARAM_SIZE
	.align		4
.L_36:
        /*0ed0*/ 	.byte	0x03, 0x19
        /*0ed2*/ 	.short	0x0470


	//----- nvinfo : EIATTR_PARAM_CBANK
	.align		4
        /*0ed4*/ 	.byte	0x04, 0x0a
        /*0ed6*/ 	.short	(.L_38 - .L_37)
	.align		4
.L_37:
        /*0ed8*/ 	.word	index@(.nv.constant0._ZN7cutlass13device_kernelINS_4gemm6kernel13GemmUniversalIN4cute5tupleIJiiiiEEENS1_10collective13CollectiveMmaINS1_37MainloopSm90TmaGmmaWarpSpecializedFP8ILi5ENS5_IJNS4_1CILi1EEESB_SB_EEENS1_35KernelTmaWarpSpecializedCooperativeEEENS5_IJNSA_ILi256EEENSA_ILi128EEENSA_ILi64EEEEEENS_12float_e5m2_tENS5_IJlSB_lEEESJ_SK_NS4_8TiledMMAINS4_8MMA_AtomIJNS4_4SM904GMMA31MMA_64x128x32_F32E5M2E5M2_SS_TNILNSO_7ScaleInE1ELSQ_1EEEEEENS4_6LayoutINS5_IJNSA_ILi2EEESB_SB_EEENS5_IJSB_NSA_ILi0EEESW_EEEEENS5_IJNS4_10UnderscoreESZ_SZ_EEEEENS4_13SM90_TMA_LOADENS4_14ComposedLayoutINS4_7SwizzleILi2ELi4ELi3EEENS4_18smem_ptr_flag_bitsILi8EEENST_INS5_IJNSA_ILi8EEESH_EEENS5_IJSH_SB_EEEEEEEvNS4_8identityES12_S1C_vS1D_EENS_8epilogue10collective6detail29Sm90TmaWarpSpecializedAdapterINS1G_15DefaultEpilogueISJ_SK_SK_NS1F_6thread17LinearCombinationISJ_Li1EffLNS1K_9ScaleType4KindE0ELNS_15FloatRoundStyleE2ESJ_EENS1_15EpilogueDefaultEEEEEvvEEEEvNT_6ParamsE)
        /*0edc*/ 	.short	0x0210
        /*0ede*/ 	.short	0x0470


	//----- nvinfo : EIATTR_SW_WAR
	.align		4
.L_38:
        /*0ee0*/ 	.byte	0x04, 0x36
        /*0ee2*/ 	.short	(.L_40 - .L_39)
.L_39:
        /*0ee4*/ 	.word	0x00000008
.L_40:


//--------------------- .nv.callgraph             --------------------------
	.section	.nv.callgraph,"",@"SHT_CUDA_CALLGRAPH"
	.align	4
	.sectionentsize	8
	.align		4
        /*0000*/ 	.word	0x00000000
	.align		4
        /*0004*/ 	.word	0xffffffff
	.align		4
        /*0008*/ 	.word	0x00000000
	.align		4
        /*000c*/ 	.word	0xfffffffe
	.align		4
        /*0010*/ 	.word	0x00000000
	.align		4
        /*0014*/ 	.word	0xfffffffd
	.align		4
        /*0018*/ 	.word	0x00000000
	.align		4
        /*001c*/ 	.word	0xfffffffc


//--------------------- .nv.constant4             --------------------------
	.section	.nv.constant4,"a",@progbits
	.align	8
	.align		8
.nv.constant4:
        /*0000*/ 	.dword	_ZN40_INTERNAL_bf7e7ba5_4_k_cu_d9ca99a6_259564cuda3std3__45__cpo5beginE
	.align		8
        /*0008*/ 	.dword	_ZN40_INTERNAL_bf7e7ba5_4_k_cu_d9ca99a6_259564cuda3std3__45__cpo3endE
	.align		8
        /*0010*/ 	.dword	_ZN40_INTERNAL_bf7e7ba5_4_k_cu_d9ca99a6_259564cuda3std3__45__cpo6cbeginE
	.align		8
        /*0018*/ 	.dword	_ZN40_INTERNAL_bf7e7ba5_4_k_cu_d9ca99a6_259564cuda3std3__45__cpo4cendE
	.align		8
        /*0020*/ 	.dword	_ZN40_INTERNAL_bf7e7ba5_4_k_cu_d9ca99a6_259564cuda3std3__442_GLOBAL__N__bf7e7ba5_4_k_cu_d9ca99a6_259566ignoreE
	.align		8
        /*0028*/ 	.dword	_ZN40_INTERNAL_bf7e7ba5_4_k_cu_d9ca99a6_259564cuda3std3__419piecewise_constructE
	.align		8
        /*0030*/ 	.dword	_ZN40_INTERNAL_bf7e7ba5_4_k_cu_d9ca99a6_259564cuda3std3__48in_placeE
	.align		8
        /*0038*/ 	.dword	_ZN40_INTERNAL_bf7e7ba5_4_k_cu_d9ca99a6_259564cuda3std6ranges3__45__cpo4swapE
	.align		8
        /*0040*/ 	.dword	_ZN40_INTERNAL_bf7e7ba5_4_k_cu_d9ca99a6_259564cuda3std6ranges3__45__cpo9iter_moveE
	.align		8
        /*0048*/ 	.dword	_ZN40_INTERNAL_bf7e7ba5_4_k_cu_d9ca99a6_259564cute7productE
	.align		8
        /*0050*/ 	.dword	_ZN40_INTERNAL_bf7e7ba5_4_k_cu_d9ca99a6_259564cute1_E


//--------------------- .text._ZN7cutlass13device_kernelINS_4gemm6kernel13GemmUniversalIN4cute5tupleIJiiiiEEENS1_10collective13CollectiveMmaINS1_37MainloopSm90TmaGmmaWarpSpecializedFP8ILi5ENS5_IJNS4_1CILi1EEESB_SB_EEENS1_35KernelTmaWarpSpecializedCooperativeEEENS5_IJNSA_ILi256EEENSA_ILi128EEENSA_ILi64EEEEEENS_12float_e5m2_tENS5_IJlSB_lEEESJ_SK_NS4_8TiledMMAINS4_8MMA_AtomIJNS4_4SM904GMMA31MMA_64x128x32_F32E5M2E5M2_SS_TNILNSO_7ScaleInE1ELSQ_1EEEEEENS4_6LayoutINS5_IJNSA_ILi2EEESB_SB_EEENS5_IJSB_NSA_ILi0EEESW_EEEEENS5_IJNS4_10UnderscoreESZ_SZ_EEEEENS4_13SM90_TMA_LOADENS4_14ComposedLayoutINS4_7SwizzleILi2ELi4ELi3EEENS4_18smem_ptr_flag_bitsILi8EEENST_INS5_IJNSA_ILi8EEESH_EEENS5_IJSH_SB_EEEEEEEvNS4_8identityES12_S1C_vS1D_EENS_8epilogue10collective6detail29Sm90TmaWarpSpecializedAdapterINS1G_15DefaultEpilogueISJ_SK_SK_NS1F_6thread17LinearCombinationISJ_Li1EffLNS1K_9ScaleType4KindE0ELNS_15FloatRoundStyleE2ESJ_EENS1_15EpilogueDefaultEEEEEvvEEEEvNT_6ParamsE --------------------------
	.section	.text._ZN7cutlass13device_kernelINS_4gemm6kernel13GemmUniversalIN4cute5tupleIJiiiiEEENS1_10collective13CollectiveMmaINS1_37MainloopSm90TmaGmmaWarpSpecializedFP8ILi5ENS5_IJNS4_1CILi1EEESB_SB_EEENS1_35KernelTmaWarpSpecializedCooperativeEEENS5_IJNSA_ILi256EEENSA_ILi128EEENSA_ILi64EEEEEENS_12float_e5m2_tENS5_IJlSB_lEEESJ_SK_NS4_8TiledMMAINS4_8MMA_AtomIJNS4_4SM904GMMA31MMA_64x128x32_F32E5M2E5M2_SS_TNILNSO_7ScaleInE1ELSQ_1EEEEEENS4_6LayoutINS5_IJNSA_ILi2EEESB_SB_EEENS5_IJSB_NSA_ILi0EEESW_EEEEENS5_IJNS4_10UnderscoreESZ_SZ_EEEEENS4_13SM90_TMA_LOADENS4_14ComposedLayoutINS4_7SwizzleILi2ELi4ELi3EEENS4_18smem_ptr_flag_bitsILi8EEENST_INS5_IJNSA_ILi8EEESH_EEENS5_IJSH_SB_EEEEEEEvNS4_8identityES12_S1C_vS1D_EENS_8epilogue10collective6detail29Sm90TmaWarpSpecializedAdapterINS1G_15DefaultEpilogueISJ_SK_SK_NS1F_6thread17LinearCombinationISJ_Li1EffLNS1K_9ScaleType4KindE0ELNS_15FloatRoundStyleE2ESJ_EENS1_15EpilogueDefaultEEEEEvvEEEEvNT_6ParamsE,"ax",@progbits
	.align	128
.text._ZN7cutlass13device_kernelINS_4gemm6kernel13GemmUniversalIN4cute5tupleIJiiiiEEENS1_10collective13CollectiveMmaINS1_37MainloopSm90TmaGmmaWarpSpecializedFP8ILi5ENS5_IJNS4_1CILi1EEESB_SB_EEENS1_35KernelTmaWarpSpecializedCooperativeEEENS5_IJNSA_ILi256EEENSA_ILi128EEENSA_ILi64EEEEEENS_12float_e5m2_tENS5_IJlSB_lEEESJ_SK_NS4_8TiledMMAINS4_8MMA_AtomIJNS4_4SM904GMMA31MMA_64x128x32_F32E5M2E5M2_SS_TNILNSO_7ScaleInE1ELSQ_1EEEEEENS4_6LayoutINS5_IJNSA_ILi2EEESB_SB_EEENS5_IJSB_NSA_ILi0EEESW_EEEEENS5_IJNS4_10UnderscoreESZ_SZ_EEEEENS4_13SM90_TMA_LOADENS4_14ComposedLayoutINS4_7SwizzleILi2ELi4ELi3EEENS4_18smem_ptr_flag_bitsILi8EEENST_INS5_IJNSA_ILi8EEESH_EEENS5_IJSH_SB_EEEEEEEvNS4_8identityES12_S1C_vS1D_EENS_8epilogue10collective6detail29Sm90TmaWarpSpecializedAdapterINS1G_15DefaultEpilogueISJ_SK_SK_NS1F_6thread17LinearCombinationISJ_Li1EffLNS1K_9ScaleType4KindE0ELNS_15FloatRoundStyleE2ESJ_EENS1_15EpilogueDefaultEEEEEvvEEEEvNT_6ParamsE:
        .type           _ZN7cutlass13device_kernelINS_4gemm6kernel13GemmUniversalIN4cute5tupleIJiiiiEEENS1_10collective13CollectiveMmaINS1_37MainloopSm90TmaGmmaWarpSpecializedFP8ILi5ENS5_IJNS4_1CILi1EEESB_SB_EEENS1_35KernelTmaWarpSpecializedCooperativeEEENS5_IJNSA_ILi256EEENSA_ILi128EEENSA_ILi64EEEEEENS_12float_e5m2_tENS5_IJlSB_lEEESJ_SK_NS4_8TiledMMAINS4_8MMA_AtomIJNS4_4SM904GMMA31MMA_64x128x32_F32E5M2E5M2_SS_TNILNSO_7ScaleInE1ELSQ_1EEEEEENS4_6LayoutINS5_IJNSA_ILi2EEESB_SB_EEENS5_IJSB_NSA_ILi0EEESW_EEEEENS5_IJNS4_10UnderscoreESZ_SZ_EEEEENS4_13SM90_TMA_LOADENS4_14ComposedLayoutINS4_7SwizzleILi2ELi4ELi3EEENS4_18smem_ptr_flag_bitsILi8EEENST_INS5_IJNSA_ILi8EEESH_EEENS5_IJSH_SB_EEEEEEEvNS4_8identityES12_S1C_vS1D_EENS_8epilogue10collective6detail29Sm90TmaWarpSpecializedAdapterINS1G_15DefaultEpilogueISJ_SK_SK_NS1F_6thread17LinearCombinationISJ_Li1EffLNS1K_9ScaleType4KindE0ELNS_15FloatRoundStyleE2ESJ_EENS1_15EpilogueDefaultEEEEEvvEEEEvNT_6ParamsE,@function
        .size           _ZN7cutlass13device_kernelINS_4gemm6kernel13GemmUniversalIN4cute5tupleIJiiiiEEENS1_10collective13CollectiveMmaINS1_37MainloopSm90TmaGmmaWarpSpecializedFP8ILi5ENS5_IJNS4_1CILi1EEESB_SB_EEENS1_35KernelTmaWarpSpecializedCooperativeEEENS5_IJNSA_ILi256EEENSA_ILi128EEENSA_ILi64EEEEEENS_12float_e5m2_tENS5_IJlSB_lEEESJ_SK_NS4_8TiledMMAINS4_8MMA_AtomIJNS4_4SM904GMMA31MMA_64x128x32_F32E5M2E5M2_SS_TNILNSO_7ScaleInE1ELSQ_1EEEEEENS4_6LayoutINS5_IJNSA_ILi2EEESB_SB_EEENS5_IJSB_NSA_ILi0EEESW_EEEEENS5_IJNS4_10UnderscoreESZ_SZ_EEEEENS4_13SM90_TMA_LOADENS4_14ComposedLayoutINS4_7SwizzleILi2ELi4ELi3EEENS4_18smem_ptr_flag_bitsILi8EEENST_INS5_IJNSA_ILi8EEESH_EEENS5_IJSH_SB_EEEEEEEvNS4_8identityES12_S1C_vS1D_EENS_8epilogue10collective6detail29Sm90TmaWarpSpecializedAdapterINS1G_15DefaultEpilogueISJ_SK_SK_NS1F_6thread17LinearCombinationISJ_Li1EffLNS1K_9ScaleType4KindE0ELNS_15FloatRoundStyleE2ESJ_EENS1_15EpilogueDefaultEEEEEvvEEEEvNT_6ParamsE,(.L_x_331 - _ZN7cutlass13device_kernelINS_4gemm6kernel13GemmUniversalIN4cute5tupleIJiiiiEEENS1_10collective13CollectiveMmaINS1_37MainloopSm90TmaGmmaWarpSpecializedFP8ILi5ENS5_IJNS4_1CILi1EEESB_SB_EEENS1_35KernelTmaWarpSpecializedCooperativeEEENS5_IJNSA_ILi256EEENSA_ILi128EEENSA_ILi64EEEEEENS_12float_e5m2_tENS5_IJlSB_lEEESJ_SK_NS4_8TiledMMAINS4_8MMA_AtomIJNS4_4SM904GMMA31MMA_64x128x32_F32E5M2E5M2_SS_TNILNSO_7ScaleInE1ELSQ_1EEEEEENS4_6LayoutINS5_IJNSA_ILi2EEESB_SB_EEENS5_IJSB_NSA_ILi0EEESW_EEEEENS5_IJNS4_10UnderscoreESZ_SZ_EEEEENS4_13SM90_TMA_LOADENS4_14ComposedLayoutINS4_7SwizzleILi2ELi4ELi3EEENS4_18smem_ptr_flag_bitsILi8EEENST_INS5_IJNSA_ILi8EEESH_EEENS5_IJSH_SB_EEEEEEEvNS4_8identityES12_S1C_vS1D_EENS_8epilogue10collective6detail29Sm90TmaWarpSpecializedAdapterINS1G_15DefaultEpilogueISJ_SK_SK_NS1F_6thread17LinearCombinationISJ_Li1EffLNS1K_9ScaleType4KindE0ELNS_15FloatRoundStyleE2ESJ_EENS1_15EpilogueDefaultEEEEEvvEEEEvNT_6ParamsE)
        .other          _ZN7cutlass13device_kernelINS_4gemm6kernel13GemmUniversalIN4cute5tupleIJiiiiEEENS1_10collective13CollectiveMmaINS1_37MainloopSm90TmaGmmaWarpSpecializedFP8ILi5ENS5_IJNS4_1CILi1EEESB_SB_EEENS1_35KernelTmaWarpSpecializedCooperativeEEENS5_IJNSA_ILi256EEENSA_ILi128EEENSA_ILi64EEEEEENS_12float_e5m2_tENS5_IJlSB_lEEESJ_SK_NS4_8TiledMMAINS4_8MMA_AtomIJNS4_4SM904GMMA31MMA_64x128x32_F32E5M2E5M2_SS_TNILNSO_7ScaleInE1ELSQ_1EEEEEENS4_6LayoutINS5_IJNSA_ILi2EEESB_SB_EEENS5_IJSB_NSA_ILi0EEESW_EEEEENS5_IJNS4_10UnderscoreESZ_SZ_EEEEENS4_13SM90_TMA_LOADENS4_14ComposedLayoutINS4_7SwizzleILi2ELi4ELi3EEENS4_18smem_ptr_flag_bitsILi8EEENST_INS5_IJNSA_ILi8EEESH_EEENS5_IJSH_SB_EEEEEEEvNS4_8identityES12_S1C_vS1D_EENS_8epilogue10collective6detail29Sm90TmaWarpSpecializedAdapterINS1G_15DefaultEpilogueISJ_SK_SK_NS1F_6thread17LinearCombinationISJ_Li1EffLNS1K_9ScaleType4KindE0ELNS_15FloatRoundStyleE2ESJ_EENS1_15EpilogueDefaultEEEEEvvEEEEvNT_6ParamsE,@"STO_CUDA_ENTRY STV_DEFAULT"
_ZN7cutlass13device_kernelINS_4gemm6kernel13GemmUniversalIN4cute5tupleIJiiiiEEENS1_10collective13CollectiveMmaINS1_37MainloopSm90TmaGmmaWarpSpecializedFP8ILi5ENS5_IJNS4_1CILi1EEESB_SB_EEENS1_35KernelTmaWarpSpecializedCooperativeEEENS5_IJNSA_ILi256EEENSA_ILi128EEENSA_ILi64EEEEEENS_12float_e5m2_tENS5_IJlSB_lEEESJ_SK_NS4_8TiledMMAINS4_8MMA_AtomIJNS4_4SM904GMMA31MMA_64x128x32_F32E5M2E5M2_SS_TNILNSO_7ScaleInE1ELSQ_1EEEEEENS4_6LayoutINS5_IJNSA_ILi2EEESB_SB_EEENS5_IJSB_NSA_ILi0EEESW_EEEEENS5_IJNS4_10UnderscoreESZ_SZ_EEEEENS4_13SM90_TMA_LOADENS4_14ComposedLayoutINS4_7SwizzleILi2ELi4ELi3EEENS4_18smem_ptr_flag_bitsILi8EEENST_INS5_IJNSA_ILi8EEESH_EEENS5_IJSH_SB_EEEEEEEvNS4_8identityES12_S1C_vS1D_EENS_8epilogue10collective6detail29Sm90TmaWarpSpecializedAdapterINS1G_15DefaultEpilogueISJ_SK_SK_NS1F_6thread17LinearCombinationISJ_Li1EffLNS1K_9ScaleType4KindE0ELNS_15FloatRoundStyleE2ESJ_EENS1_15EpilogueDefaultEEEEEvvEEEEvNT_6ParamsE:
[----:B------:R-:W0:Y:S02]  /*0000*/  LDC R1, c[0x0][0x28] ;  /* 0x00000a00ff017b82 */ /* 0x000e240000000800 */
[----:B0-----:R-:W-:Y:S01]  /*0010*/  VIADD R1, R1, 0xffffff00 ;  /* 0xffffff0001017836 */ /* 0x001fe20000000000 */
[----:B------:R-:W0:Y:S01]  /*0020*/  S2R R2, SR_TID.X ;  /* 0x0000000000027919 */ /* 0x000e220000002100 */
[----:B------:R-:W-:Y:S01]  /*0030*/  ELECT P0, URZ, PT ;  /* 0x00000000003f782f */ /* 0x000fe20003800000 */
[----:B------:R-:W-:Y:S01]  /*0040*/  BSSY B0, `(.L_x_0) ;  /* 0x0000015000007945 */ /* 0x000fe20003800000 */
[--C-:B0-----:R-:W-:Y:S02]  /*0050*/  SHF.R.U32.HI R0, RZ, 0x5, R2.reuse ;  /* 0x00000005ff007819 */ /* 0x101fe40000011602 */
[----:B------:R-:W-:-:S03]  /*0060*/  SHF.R.U32.HI R2, RZ, 0x7, R2 ;  /* 0x00000007ff027819 */ /* 0x000fc60000011602 */
[----:B------:R-:W0:Y:S04]  /*0070*/  SHFL.IDX PT, R3, R0, RZ, 0x1f ;  /* 0x00001fff00037589 */ /* 0x000e2800000e0000 */
[----:B------:R-:W1:Y:S01]  /*0080*/  SHFL.IDX PT, R2, R2, RZ, 0x1f ;  /* 0x00001fff02027589 */ /* 0x000e6200000e0000 */
[----:B0-----:R-:W-:Y:S02]  /*0090*/  R2UR UR4, R3 ;  /* 0x00000000030472ca */ /* 0x001fe400000e0000 */
[----:B-1----:R-:W-:-:S11]  /*00a0*/  R2UR UR6, R2 ;  /* 0x00000000020672ca */ /* 0x002fd600000e0000 */
[----:B------:R-:W-:Y:S02]  /*00b0*/  USHF.R.S32.HI UR5, URZ, 0x1f, UR4 ;  /* 0x0000001f3f057899 */ /* 0x000fe40008011404 */
[----:B------:R-:W-:Y:S02]  /*00c0*/  ISETP.NE.OR P0, PT, RZ, UR4, !P0 ;  /* 0x00000004ff007c0c */ /* 0x000fe4000c705670 */
[----:B------:R-:W-:-:S04]  /*00d0*/  ULEA.HI UR5, UR5, UR4, URZ, 0x2 ;  /* 0x0000000405057291 */ /* 0x000fc8000f8f103f */
[----:B------:R-:W-:-:S04]  /*00e0*/  ULOP3.LUT UR5, UR5, 0xfffffffc, URZ, 0xc0, !UPT ;  /* 0xfffffffc05057892 */ /* 0x000fc8000f8ec03f */
[----:B------:R-:W-:-:S03]  /*00f0*/  UIADD3 UR8, UR4, -UR5, URZ ;  /* 0x8000000504087290 */ /* 0x000fc6000fffe03f */
[----:B------:R-:W-:Y:S09]  /*0100*/  @P0 BRA `(.L_x_1) ;  /* 0x0000000000200947 */ /* 0x000ff20003800000 */
[----:B------:R-:W-:Y:S02]  /*0110*/  ULDC.64 UR4, c[0x0][0x198] ;  /* 0x0000660000047ab9 */ /* 0x000fe40000000a00 */
[----:B------:R-:W-:Y:S02]  /*0120*/  UIADD3 UR10, UP0, UR4, 0xf0, URZ ;  /* 0x000000f0040a7890 */ /* 0x000fe4000ff1e03f */
[----:B------:R-:W-:Y:S02]  /*0130*/  UIADD3 UR4, UP1, UR4, 0x1f0, URZ ;  /* 0x000001f004047890 */ /* 0x000fe4000ff3e03f */
[----:B------:R-:W-:Y:S02]  /*0140*/  UIADD3.X UR11, URZ, UR5, URZ, UP0, !UPT ;  /* 0x000000053f0b7290 */ /* 0x000fe400087fe43f */
[----:B------:R-:W-:-:S07]  /*0150*/  UIADD3.X UR5, URZ, UR5, URZ, UP1, !UPT ;  /* 0x000000053f057290 */ /* 0x000fce0008ffe43f */
[----:B------:R0:W-:Y:S02]  /*0160*/  UTMACCTL.PF [UR10] ;  /* 0x000000000a0079b9 */ /* 0x0001e40008040000 */
[----:B------:R0:W-:Y:S02]  /*0170*/  UTMACCTL.PF [UR4] ;  /* 0x00000000040079b9 */ /* 0x0001e40008040000 */
[----:B0-----:R-:W-:Y:S01]  /*0180*/  NOP ;  /* 0x0000000000007918 */ /* 0x001fe20000000000 */
.L_x_1:
[----:B------:R-:W-:Y:S05]  /*0190*/  BSYNC B0 ;  /* 0x0000000000007941 */ /* 0x000fea0003800000 */
.L_x_0:
[----:B------:R-:W0:Y:S01]  /*01a0*/  SHFL.IDX PT, R2, R0, RZ, 0x1f ;  /* 0x00001fff00027589 */ /* 0x000e2200000e0000 */
[----:B------:R-:W-:Y:S01]  /*01b0*/  UISETP.NE.AND UP0, UPT, UR8, 0x3, UPT ;  /* 0x000000030800788c */ /* 0x000fe2000bf05270 */
[----:B------:R-:W-:Y:S01]  /*01c0*/  ISETP.NE.AND P1, PT, RZ, UR6, PT ;  /* 0x00000006ff007c0c */ /* 0x000fe2000bf25270 */
[----:B------:R-:W-:Y:S02]  /*01d0*/  UIADD3 UR10, UR6, -0x1, URZ ;  /* 0xffffffff060a7890 */ /* 0x000fe4000fffe03f */
[----:B------:R-:W-:Y:S02]  /*01e0*/  UISETP.EQ.OR UP0, UPT, UR8, URZ, !UP0 ;  /* 0x0000003f0800728c */ /* 0x000fe4000c702670 */
[----:B------:R-:W-:Y:S02]  /*01f0*/  UISETP.GE.U32.AND UP1, UPT, UR10, 0x2, UPT ;  /* 0x000000020a00788c */ /* 0x000fe4000bf26070 */
[----:B------:R-:W-:-:S04]  /*0200*/  UISETP.EQ.AND UP0, UPT, UR6, URZ, UP0 ;  /* 0x0000003f0600728c */ /* 0x000fc80008702270 */
[----:B------:R-:W-:-:S04]  /*0210*/  USEL UR13, URZ, 0x1, !UP0 ;  /* 0x000000013f0d7887 */ /* 0x000fc8000c000000 */
[----:B------:R-:W-:Y:S01]  /*0220*/  USEL UR13, UR13, 0x2, UP1 ;  /* 0x000000020d0d7887 */ /* 0x000fe20008800000 */
[----:B0-----:R-:W-:-:S13]  /*0230*/  ISETP.NE.AND P0, PT, R2, RZ, PT ;  /* 0x000000ff0200720c */ /* 0x001fda0003f05270 */
[----:B------:R-:W-:Y:S05]  /*0240*/  @P0 BRA `(.L_x_2) ;  /* 0x0000000000600947 */ /* 0x000fea0003800000 */
[----:B------:R-:W0:Y:S01]  /*0250*/  S2UR UR9, SR_CgaCtaId ;  /* 0x00000000000979c3 */ /* 0x000e220000008800 */
[----:B------:R-:W-:Y:S01]  /*0260*/  UMOV UR4, 0x400 ;  /* 0x0000040000047882 */ /* 0x000fe20000000000 */
[----:B------:R-:W-:Y:S01]  /*0270*/  UMOV UR5, 0x1 ;  /* 0x0000000100057882 */ /* 0x000fe20000000000 */
[----:B------:R-:W-:Y:S01]  /*0280*/  UMOV UR6, 0x100 ;  /* 0x0000010000067882 */ /* 0x000fe20000000000 */
[----:B------:R-:W-:Y:S01]  /*0290*/  ELECT P0, URZ, PT ;  /* 0x00000000003f782f */ /* 0x000fe20003800000 */
[----:B------:R-:W-:-:S04]  /*02a0*/  UIADD3 UR6, -UR6, 0x100000, URZ ;  /* 0x0010000006067890 */ /* 0x000fc8000fffe13f */
[----:B------:R-:W-:Y:S02]  /*02b0*/  USHF.L.U32 UR7, UR6, 0xb, URZ ;  /* 0x0000000b06077899 */ /* 0x000fe4000800063f */
[----:B------:R-:W-:Y:S02]  /*02c0*/  USHF.L.U32 UR6, UR6, 0x1, URZ ;  /* 0x0000000106067899 */ /* 0x000fe4000800063f */
[----:B0-----:R-:W-:Y:S02]  /*02d0*/  ULEA UR9, UR9, UR4, 0x18 ;  /* 0x0000000409097291 */ /* 0x001fe4000f8ec03f */
[----:B------:R-:W-:-:S04]  /*02e0*/  UIADD3 UR4, -UR5, 0x100000, URZ ;  /* 0x0010000005047890 */ /* 0x000fc8000fffe13f */
[----:B------:R-:W-:Y:S02]  /*02f0*/  USHF.L.U32 UR5, UR4, 0xb, URZ ;  /* 0x0000000b04057899 */ /* 0x000fe4000800063f */
[----:B------:R-:W-:Y:S01]  /*0300*/  USHF.L.U32 UR4, UR4, 0x1, URZ ;  /* 0x0000000104047899 */ /* 0x000fe2000800063f */
[----:B------:R-:W0:Y:S11]  /*0310*/  FENCE.VIEW.ASYNC.S ;  /* 0x00000000000073c6 */ /* 0x000e360000000000 */
[----:B0-----:R0:W1:Y:S01]  /*0320*/  SYNCS.EXCH.64 URZ, [UR9], UR4 ;  /* 0x00000004093f75b2 */ /* 0x0010620008000100 */
[----:B------:R0:W2:Y:S01]  /*0330*/  SYNCS.EXCH.64 URZ, [UR9+0x28], UR6 ;  /* 0x00002806093f75b2 */ /* 0x0000a20008000100 */
[----:B------:R0:W3:Y:S01]  /*0340*/  SYNCS.EXCH.64 URZ, [UR9+0x8], UR4 ;  /* 0x00000804093f75b2 */ /* 0x0000e20008000100 */
[----:B------:R0:W4:Y:S01]  /*0350*/  SYNCS.EXCH.64 URZ, [UR9+0x30], UR6 ;  /* 0x00003006093f75b2 */ /* 0x0001220008000100 */
[----:B------:R0:W0:Y:S01]  /*0360*/  SYNCS.EXCH.64 URZ, [UR9+0x10], UR4 ;  /* 0x00001004093f75b2 */ /* 0x0000220008000100 */
[----:B------:R0:W0:Y:S01]  /*0370*/  SYNCS.EXCH.64 URZ, [UR9+0x38], UR6 ;  /* 0x00003806093f75b2 */ /* 0x0000220008000100 */
[----:B------:R0:W0:Y:S01]  /*0380*/  SYNCS.EXCH.64 URZ, [UR9+0x18], UR4 ;  /* 0x00001804093f75b2 */ /* 0x0000220008000100 */
[----:B------:R0:W0:Y:S01]  /*0390*/  SYNCS.EXCH.64 URZ, [UR9+0x40], UR6 ;  /* 0x00004006093f75b2 */ /* 0x0000220008000100 */
[----:B------:R0:W0:Y:S01]  /*03a0*/  SYNCS.EXCH.64 URZ, [UR9+0x20], UR4 ;  /* 0x00002004093f75b2 */ /* 0x0000220008000100 */
[----:B------:R0:W0:Y:S01]  /*03b0*/  SYNCS.EXCH.64 URZ, [UR9+0x48], UR6 ;  /* 0x00004806093f75b2 */ /* 0x0000220008000100 */
[----:B------:R-:W-:Y:S01]  /*03c0*/  NOP ;  /* 0x0000000000007918 */ /* 0x000fe20000000000 */
.L_x_2:
[----:B------:R-:W5:Y:S01]  /*03d0*/  SHFL.IDX PT, R0, R0, RZ, 0x1f ;  /* 0x00001fff00007589 */ /* 0x000f6200000e0000 */
[----:B------:R-:W1:Y:S01]  /*03e0*/  LDC R2, c[0x0][0x65c] ;  /* 0x00019700ff027b82 */ /* 0x000e620000000800 */
[----:B------:R-:W-:Y:S01]  /*03f0*/  ELECT P0, URZ, PT ;  /* 0x00000000003f782f */ /* 0x000fe20003800000 */
[----:B------:R-:W-:Y:S01]  /*0400*/  IMAD.MOV.U32 R3, RZ, RZ, RZ ;  /* 0x000000ffff037224 */ /* 0x000fe200078e00ff */
[----:B0-----:R-:W-:Y:S01]  /*0410*/  UMOV UR4, 0x20 ;  /* 0x0000002000047882 */ /* 0x001fe20000000000 */
[----:B------:R-:W-:Y:S01]  /*0420*/  NOP ;  /* 0x0000000000007918 */ /* 0x000fe20000000000 */
[----:B------:R-:W-:Y:S01]  /*0430*/  NOP ;  /* 0x0000000000007918 */ /* 0x000fe20000000000 */
[----:B-----5:R-:W-:Y:S02]  /*0440*/  ISETP.NE.OR P0, PT, R0, RZ, !P0 ;  /* 0x000000ff0000720c */ /* 0x020fe40004705670 */
[----:B-1----:R-:W-:Y:S01]  /*0450*/  ISETP.NE.AND P4, PT, R2, 0x1, PT ;  /* 0x000000010200780c */ /* 0x002fe20003f85270 */
[----:B------:R-:W0:Y:S01]  /*0460*/  S2R R0, SR_CTAID.Y ;  /* 0x0000000000007919 */ /* 0x000e220000002600 */
[----:B------:R-:W1:Y:S09]  /*0470*/  S2R R2, SR_CTAID.X ;  /* 0x0000000000027919 */ /* 0x000e720000002500 */
[----:B------:R-:W-:Y:S01]  /*0480*/  VOTEU.ALL UP0, P0 ;  /* 0x00000000003f7886 */ /* 0x000fe20000000000 */
[----:B------:R-:W-:Y:S01]  /*0490*/  VOTEU.ALL UP1, P0 ;  /* 0x00000000003f7886 */ /* 0x000fe20000020000 */
[----:B------:R-:W1:Y:S01]  /*04a0*/  @P4 LDC R7, c[0x0][0x10] ;  /* 0x00000400ff074b82 */ /* 0x000e620000000800 */
[----:B------:R-:W-:-:S02]  /*04b0*/  @P4 IMAD.MOV.U32 R5, RZ, RZ, RZ ;  /* 0x000000ffff054224 */ /* 0x000fc400078e00ff */
[----:B------:R-:W-:Y:S01]  /*04c0*/  @P4 IMAD.MOV.U32 R11, RZ, RZ, RZ ;  /* 0x000000ffff0b4224 */ /* 0x000fe200078e00ff */
[----:B------:R-:W-:Y:S01]  /*04d0*/  @!UP0 UMOV UR6, 0x400 ;  /* 0x0000040000068882 */ /* 0x000fe20000000000 */
[----:B------:R-:W-:-:S04]  /*04e0*/  @!UP0 UIADD3 UR4, -UR4, 0x100000, URZ ;  /* 0x0010000004048890 */ /* 0x000fc8000fffe13f */
[----:B------:R-:W-:Y:S02]  /*04f0*/  @!UP0 USHF.L.U32 UR5, UR4, 0xb, URZ ;  /* 0x0000000b04058899 */ /* 0x000fe4000800063f */
[----:B------:R-:W-:Y:S01]  /*0500*/  @!UP0 USHF.L.U32 UR4, UR4, 0x1, URZ ;  /* 0x0000000104048899 */ /* 0x000fe2000800063f */
[----:B------:R-:W5:Y:S08]  /*0510*/  @!P4 LDC R9, c[0x0][0xc] ;  /* 0x00000300ff09cb82 */ /* 0x000f700000000800 */
[----:B------:R-:W2:Y:S01]  /*0520*/  @!UP0 S2UR UR7, SR_CgaCtaId ;  /* 0x00000000000789c3 */ /* 0x000ea20000008800 */
[----:B0-----:R-:W-:-:S04]  /*0530*/  @P4 IMAD.MOV.U32 R4, RZ, RZ, R0 ;  /* 0x000000ffff044224 */ /* 0x001fc800078e0000 */
[----:B-1----:R-:W-:-:S04]  /*0540*/  @P4 IMAD.WIDE.U32 R6, R2, R7, R4 ;  /* 0x0000000702064225 */ /* 0x002fc800078e0004 */
[----:B------:R-:W-:Y:S02]  /*0550*/  @P4 IMAD.MOV.U32 R16, RZ, RZ, R6 ;  /* 0x000000ffff104224 */ /* 0x000fe400078e0006 */
[----:B------:R-:W-:Y:S02]  /*0560*/  @P4 IMAD.IADD R17, R7, 0x1, R11 ;  /* 0x0000000107114824 */ /* 0x000fe400078e020b */
[----:B-----5:R-:W-:-:S04]  /*0570*/  @!P4 IMAD.WIDE.U32 R4, R9, R0, R2 ;  /* 0x000000000904c225 */ /* 0x020fc800078e0002 */
[----:B------:R-:W-:Y:S02]  /*0580*/  @!P4 IMAD.MOV.U32 R16, RZ, RZ, R4 ;  /* 0x000000ffff10c224 */ /* 0x000fe400078e0004 */
[----:B------:R-:W-:Y:S01]  /*0590*/  @!P4 IMAD.MOV.U32 R17, RZ, RZ, R5 ;  /* 0x000000ffff11c224 */ /* 0x000fe200078e0005 */
[----:B--2---:R-:W-:Y:S02]  /*05a0*/  @!UP0 ULEA UR6, UR7, UR6, 0x18 ;  /* 0x0000000607068291 */ /* 0x004fe4000f8ec03f */
[----:B------:R0:W-:Y:S01]  /*05b0*/  STL [R1+0x7c], R16 ;  /* 0x00007c1001007387 */ /* 0x0001e20000100800 */
[----:B------:R-:W-:-:S03]  /*05c0*/  VOTEU.ALL UP0, P0 ;  /* 0x00000000003f7886 */ /* 0x000fc60000000000 */
[----:B------:R0:W-:Y:S04]  /*05d0*/  STL [R1+0x78], R17 ;  /* 0x0000781101007387 */ /* 0x0001e80000100800 */
[----:B------:R-:W1:Y:S02]  /*05e0*/  FENCE.VIEW.ASYNC.S ;  /* 0x00000000000073c6 */ /* 0x000e640000000000 */
[----:B-1----:R0:W3:Y:S01]  /*05f0*/  @!UP0 SYNCS.EXCH.64 URZ, [UR6+0x60], UR4 ;  /* 0x00006004063f85b2 */ /* 0x0020e20008000100 */
[----:B------:R0:W3:Y:S01]  /*0600*/  @!UP1 SYNCS.EXCH.64 URZ, [UR6+0x68], UR4 ;  /* 0x00006804063f95b2 */ /* 0x0000e20008000100 */
[----:B------:R-:W-:Y:S01]  /*0610*/  NOP ;  /* 0x0000000000007918 */ /* 0x000fe20000000000 */
[----:B---34-:R-:W-:Y:S06]  /*0620*/  BAR.SYNC.DEFER_BLOCKING 0x0 ;  /* 0x0000000000007b1d */ /* 0x018fec0000010000 */
[----:B0-----:R-:W-:Y:S05]  /*0630*/  @!P1 BRA `(.L_x_3) ;  /* 0x000000e400389947 */ /* 0x001fea0003800000 */
[----:B------:R-:W-:-:S06]  /*0640*/  UISETP.GT.U32.AND UP0, UPT, UR10, 0x1, UPT ;  /* 0x000000010a00788c */ /* 0x000fcc000bf04070 */
[----:B------:R-:W-:-:S13]  /*0650*/  PLOP3.LUT P0, PT, PT, PT, UP0, 0x80, 0x0 ;  /* 0x000000000000781c */ /* 0x000fda0003f0f008 */
[----:B------:R-:W-:Y:S05]  /*0660*/  @P0 EXIT ;  /* 0x000000000000094d */ /* 0x000fea0003800000 */
[----:B------:R-:W-:Y:S01]  /*0670*/  IMAD.MOV.U32 R6, RZ, RZ, -0x1 ;  /* 0xffffffffff067424 */ /* 0x000fe200078e00ff */
[----:B------:R-:W-:Y:S01]  /*0680*/  ULDC.64 UR4, c[0x0][0x650] ;  /* 0x0001940000047ab9 */ /* 0x000fe20000000a00 */
[----:B------:R-:W-:Y:S01]  /*0690*/  IMAD.MOV.U32 R5, RZ, RZ, -0x1 ;  /* 0xffffffffff057424 */ /* 0x000fe200078e00ff */
[----:B------:R-:W-:Y:S01]  /*06a0*/  ISETP.GE.U32.AND P0, PT, R16, UR4, PT ;  /* 0x0000000410007c0c */ /* 0x000fe2000bf06070 */
[----:B------:R-:W-:Y:S01]  /*06b0*/  UMOV UR22, 0xffffffff ;  /* 0xffffffff00167882 */ /* 0x000fe20000000000 */
[----:B------:R0:W-:Y:S01]  /*06c0*/  STL [R1+0x84], R6 ;  /* 0x0000840601007387 */ /* 0x0001e20000100800 */
[----:B------:R-:W-:Y:S02]  /*06d0*/  PRMT R4, RZ, 0x7610, R4 ;  /* 0x00007610ff047816 */ /* 0x000fe40000000004 */
[----:B------:R-:W-:Y:S01]  /*06e0*/  ISETP.GE.U32.AND.EX P0, PT, R17, UR5, PT, P0 ;  /* 0x0000000511007c0c */ /* 0x000fe2000bf06100 */
[----:B------:R0:W-:-:S12]  /*06f0*/  STL [R1+0x80], R5 ;  /* 0x0000800501007387 */ /* 0x0001d80000100800 */
[----:B0-----:R-:W-:Y:S05]  /*0700*/  @P0 BRA `(.L_x_4) ;  /* 0x0000000400680947 */ /* 0x001fea0003800000 */
[----:B------:R-:W0:Y:S01]  /*0710*/  LDC.64 R12, c[0x0][0x628] ;  /* 0x00018a00ff0c7b82 */ /* 0x000e220000000a00 */
[----:B------:R-:W-:Y:S02]  /*0720*/  IMAD.MOV.U32 R4, RZ, RZ, R16 ;  /* 0x000000ffff047224 */ /* 0x000fe400078e0010 */
[----:B------:R-:W-:-:S05]  /*0730*/  IMAD.MOV.U32 R5, RZ, RZ, R17 ;  /* 0x000000ffff057224 */ /* 0x000fca00078e0011 */
[----:B------:R-:W1:Y:S08]  /*0740*/  LDC R10, c[0x0][0x630] ;  /* 0x00018c00ff0a7b82 */ /* 0x000e700000000800 */
[----:B------:R-:W2:Y:S01]  /*0750*/  LDC.64 R14, c[0x0][0x620] ;  /* 0x00018800ff0e7b82 */ /* 0x000ea20000000a00 */
[----:B0-----:R-:W-:-:S04]  /*0760*/  ISETP.NE.U32.AND P0, PT, R12, RZ, PT ;  /* 0x000000ff0c00720c */ /* 0x001fc80003f05070 */
[----:B------:R-:W-:-:S13]  /*0770*/  ISETP.NE.AND.EX P0, PT, R13, RZ, PT, P0 ;  /* 0x000000ff0d00720c */ /* 0x000fda0003f05300 */
[----:B-12---:R-:W-:Y:S05]  /*0780*/  @!P0 BRA `(.L_x_5) ;  /* 0x0000000000288947 */ /* 0x006fea0003800000 */
[----:B------:R-:W0:Y:S02]  /*0790*/  LDC R9, c[0x0][0x634] ;  /* 0x00018d00ff097b82 */ /* 0x000e240000000800 */
[----:B0-----:R-:W-:-:S05]  /*07a0*/  IADD3 R9, P0, R16, R9, RZ ;  /* 0x0000000910097210 */ /* 0x001fca0007f1e0ff */
[----:B------:R-:W-:-:S04]  /*07b0*/  IMAD.X R11, RZ, RZ, R17, P0 ;  /* 0x000000ffff0b7224 */ /* 0x000fc800000e0611 */
[----:B------:R-:W-:-:S04]  /*07c0*/  IMAD.WIDE.U32 R4, R11, R12, RZ ;  /* 0x0000000c0b047225 */ /* 0x000fc800078e00ff */
[----:B------:R-:W-:-:S04]  /*07d0*/  IMAD.WIDE.U32 R6, P0, R9, R13, R4 ;  /* 0x0000000d09067225 */ /* 0x000fc80007800004 */
[----:B------:R-:W-:-:S04]  /*07e0*/  IMAD.WIDE.U32 R4, R9, R12, RZ ;  /* 0x0000000c09047225 */ /* 0x000fc800078e00ff */
[----:B------:R-:W-:Y:S01]  /*07f0*/  IMAD.X R9, RZ, RZ, RZ, P0 ;  /* 0x000000ffff097224 */ /* 0x000fe200000e06ff */
[----:B------:R-:W-:Y:S01]  /*0800*/  IADD3 RZ, P0, R5, R6, RZ ;  /* 0x0000000605ff7210 */ /* 0x000fe20007f1e0ff */
[----:B------:R-:W-:-:S04]  /*0810*/  IMAD.MOV.U32 R8, RZ, RZ, R7 ;  /* 0x000000ffff087224 */ /* 0x000fc800078e0007 */
[----:B------:R-:W-:-:S08]  /*0820*/  IMAD.WIDE.U32.X R4, R11, R13, R8, P0 ;  /* 0x0000000d0b047225 */ /* 0x000fd000000e0408 */
.L_x_5:
[-CC-:B------:R-:W-:Y:S01]  /*0830*/  SHF.R.U64 R24, R4, R10.reuse, R5.reuse ;  /* 0x0000000a04187219 */ /* 0x180fe20000001205 */
[----:B------:R-:W0:Y:S01]  /*0840*/  LDC R8, c[0x0][0x618] ;  /* 0x00018600ff087b82 */ /* 0x000e220000000800 */
[----:B------:R-:W-:Y:S01]  /*0850*/  SHF.R.U32.HI R4, RZ, R10, R5 ;  /* 0x0000000aff047219 */ /* 0x000fe20000011605 */
[----:B------:R-:W-:Y:S01]  /*0860*/  ULDC UR4, c[0x0][0x150] ;  /* 0x0000540000047ab9 */ /* 0x000fe20000000800 */
[----:B------:R-:W-:Y:S01]  /*0870*/  IADD3 R9, P0, RZ, -R24, RZ ;  /* 0x80000018ff097210 */ /* 0x000fe20007f1e0ff */
[----:B------:R-:W-:Y:S01]  /*0880*/  IMAD.MOV.U32 R5, RZ, RZ, R17 ;  /* 0x000000ffff057224 */ /* 0x000fe200078e0011 */
[----:B------:R-:W-:-:S03]  /*0890*/  I2FP.F32.U32 R3, R2 ;  /* 0x0000000200037245 */ /* 0x000fc60000201000 */
[----:B------:R-:W1:Y:S01]  /*08a0*/  LDC.64 R18, c[0x0][0x640] ;  /* 0x00019000ff127b82 */ /* 0x000e620000000a00 */
[----:B------:R-:W-:Y:S02]  /*08b0*/  IMAD.X R11, RZ, RZ, ~R4, P0 ;  /* 0x000000ffff0b7224 */ /* 0x000fe400000e0e04 */
[----:B------:R-:W-:Y:S01]  /*08c0*/  FMUL R3, R3, UR4 ;  /* 0x0000000403037c20 */ /* 0x000fe20008400000 */
[----:B------:R-:W-:Y:S01]  /*08d0*/  IMAD.MOV.U32 R4, RZ, RZ, R16 ;  /* 0x000000ffff047224 */ /* 0x000fe200078e0010 */
[----:B------:R-:W-:Y:S01]  /*08e0*/  ULDC UR4, c[0x0][0x154] ;  /* 0x0000550000047ab9 */ /* 0x000fe20000000800 */
[-C--:B------:R-:W-:Y:S02]  /*08f0*/  IMAD R6, R11, R14.reuse, RZ ;  /* 0x0000000e0b067224 */ /* 0x080fe400078e02ff */
[C---:B------:R-:W-:Y:S01]  /*0900*/  IMAD.WIDE.U32 R4, R9.reuse, R14, R4 ;  /* 0x0000000e09047225 */ /* 0x040fe200078e0004 */
[----:B------:R-:W2:Y:S01]  /*0910*/  LDC R10, c[0x0][0x608] ;  /* 0x00018200ff0a7b82 */ /* 0x000ea20000000800 */
[----:B------:R-:W3:Y:S02]  /*0920*/  F2I.U32.TRUNC.NTZ R3, R3 ;  /* 0x0000000300037305 */ /* 0x000ee4000020f000 */
[----:B------:R-:W-:-:S04]  /*0930*/  IMAD R9, R9, R15, R6 ;  /* 0x0000000f09097224 */ /* 0x000fc800078e0206 */
[----:B------:R-:W-:Y:S01]  /*0940*/  IMAD.IADD R5, R5, 0x1, R9 ;  /* 0x0000000105057824 */ /* 0x000fe200078e0209 */
[----:B------:R-:W4:Y:S01]  /*0950*/  LDC R7, c[0x0][0x144] ;  /* 0x00005100ff077b82 */ /* 0x000f220000000800 */
[----:B------:R-:W-:-:S03]  /*0960*/  IMAD.MOV.U32 R9, RZ, RZ, 0x1 ;  /* 0x00000001ff097424 */ /* 0x000fc600078e00ff */
[----:B0-----:R-:W-:Y:S02]  /*0970*/  SHF.R.U64 R12, R4, R8, R5 ;  /* 0x00000008040c7219 */ /* 0x001fe40000001205 */
[----:B------:R-:W-:Y:S02]  /*0980*/  I2FP.F32.U32 R4, R0 ;  /* 0x0000000000047245 */ /* 0x000fe40000201000 */
[----:B------:R-:W0:Y:S01]  /*0990*/  LDC R14, c[0x0][0x658] ;  /* 0x00019600ff0e7b82 */ /* 0x000e220000000800 */
[----:B-1----:R-:W-:Y:S01]  /*09a0*/  ISETP.NE.U32.AND P0, PT, R18, RZ, PT ;  /* 0x000000ff1200720c */ /* 0x002fe20003f05070 */
[----:B---3--:R-:W-:Y:S02]  /*09b0*/  IMAD.MOV R6, RZ, RZ, -R3 ;  /* 0x000000ffff067224 */ /* 0x008fe400078e0a03 */
[----:B------:R-:W-:Y:S01]  /*09c0*/  FMUL R4, R4, UR4 ;  /* 0x0000000404047c20 */ /* 0x000fe20008400000 */
[----:B------:R-:W-:Y:S01]  /*09d0*/  SHF.R.U32.HI R3, RZ, R8, R5 ;  /* 0x00000008ff037219 */ /* 0x000fe20000011605 */
[----:B------:R-:W-:Y:S01]  /*09e0*/  IMAD.MOV.U32 R5, RZ, RZ, -0x1 ;  /* 0xffffffffff057424 */ /* 0x000fe200078e00ff */
[----:B------:R-:W-:Y:S01]  /*09f0*/  ISETP.NE.AND.EX P0, PT, R19, RZ, PT, P0 ;  /* 0x000000ff1300720c */ /* 0x000fe20003f05300 */
[----:B------:R1:W3:Y:S01]  /*0a00*/  F2I.U32.TRUNC.NTZ R11, R4 ;  /* 0x00000004000b7305 */ /* 0x0002e2000020f000 */
[----:B------:R-:W1:Y:S01]  /*0a10*/  LDC R13, c[0x0][0x148] ;  /* 0x00005200ff0d7b82 */ /* 0x000e620000000800 */
[----:B--2---:R-:W-:-:S02]  /*0a20*/  SHF.R.U64 R23, R12, R10, R3 ;  /* 0x0000000a0c177219 */ /* 0x004fc40000001203 */
[----:B------:R-:W-:-:S05]  /*0a30*/  SHF.R.U32.HI R3, RZ, R10, R3 ;  /* 0x0000000aff037219 */ /* 0x000fca0000011603 */
[----:B------:R-:W2:Y:S01]  /*0a40*/  LDC R17, c[0x0][0x600] ;  /* 0x00018000ff117b82 */ /* 0x000ea20000000800 */
[----:B----4-:R-:W-:-:S07]  /*0a50*/  IMAD R8, R7, R6, R2 ;  /* 0x0000000607087224 */ /* 0x010fce00078e0202 */
[----:B------:R-:W4:Y:S01]  /*0a60*/  LDC R16, c[0x0][0x648] ;  /* 0x00019200ff107b82 */ /* 0x000f220000000800 */
[-C--:B0-----:R-:W-:Y:S02]  /*0a70*/  SHF.L.U32 R2, R5, R14.reuse, RZ ;  /* 0x0000000e05027219 */ /* 0x081fe400000006ff */
[--C-:B------:R-:W-:Y:S02]  /*0a80*/  SHF.R.U64 R22, R23, R14, R3.reuse ;  /* 0x0000000e17167219 */ /* 0x100fe40000001203 */
[----:B------:R-:W-:Y:S02]  /*0a90*/  LOP3.LUT R10, RZ, R2, RZ, 0x33, !PT ;  /* 0x00000002ff0a7212 */ /* 0x000fe400078e33ff */
[-C--:B------:R-:W-:Y:S01]  /*0aa0*/  SHF.R.U32.HI R3, RZ, R14.reuse, R3 ;  /* 0x0000000eff037219 */ /* 0x080fe20000011603 */
[----:B------:R-:W0:Y:S01]  /*0ab0*/  LDC R21, c[0x0][0x638] ;  /* 0x00018e00ff157b82 */ /* 0x000e220000000800 */
[----:B------:R-:W-:Y:S01]  /*0ac0*/  SHF.L.U32 R9, R9, R14, RZ ;  /* 0x0000000e09097219 */ /* 0x000fe200000006ff */
[----:B------:R-:W-:-:S06]  /*0ad0*/  IMAD.MOV.U32 R2, RZ, RZ, R22 ;  /* 0x000000ffff027224 */ /* 0x000fcc00078e0016 */
[----:B------:R-:W0:Y:S01]  /*0ae0*/  LDC R20, c[0x0][0x610] ;  /* 0x00018400ff147b82 */ /* 0x000e220000000800 */
[----:B-1-3--:R-:W-:Y:S05]  /*0af0*/  @!P0 BRA `(.L_x_6) ;  /* 0x0000000000288947 */ /* 0x00afea0003800000 */
[----:B------:R-:W1:Y:S02]  /*0b00*/  LDC R7, c[0x0][0x64c] ;  /* 0x00019300ff077b82 */ /* 0x000e640000000800 */
[----:B-1----:R-:W-:-:S05]  /*0b10*/  IADD3 R7, P0, R22, R7, RZ ;  /* 0x0000000716077210 */ /* 0x002fca0007f1e0ff */
        /* <DEDUP_REMOVED lines=8> */
.L_x_6:
[----:B----4-:R-:W-:Y:S01]  /*0ba0*/  SHF.R.U64 R2, R2, R16, R3 ;  /* 0x0000001002027219 */ /* 0x010fe20000001203 */
[----:B--2---:R-:W-:Y:S01]  /*0bb0*/  VIADD R3, R17, 0xffffffff ;  /* 0xffffffff11037836 */ /* 0x004fe20000000000 */
[----:B------:R-:W-:Y:S01]  /*0bc0*/  LOP3.LUT R10, R23, R10, RZ, 0xc0, !PT ;  /* 0x0000000a170a7212 */ /* 0x000fe200078ec0ff */
[----:B------:R-:W-:Y:S01]  /*0bd0*/  IMAD.MOV R11, RZ, RZ, -R11 ;  /* 0x000000ffff0b7224 */ /* 0x000fe200078e0a0b */
[----:B------:R-:W-:Y:S01]  /*0be0*/  R2UR UR22, R24 ;  /* 0x00000000181672ca */ /* 0x000fe200000e0000 */
[----:B------:R-:W-:Y:S01]  /*0bf0*/  IMAD.MOV R4, RZ, RZ, -R2 ;  /* 0x000000ffff047224 */ /* 0x000fe200078e0a02 */
[----:B------:R-:W-:Y:S01]  /*0c00*/  LOP3.LUT R3, R12, R3, RZ, 0xc0, !PT ;  /* 0x000000030c037212 */ /* 0x000fe200078ec0ff */
[----:B------:R-:W-:Y:S02]  /*0c10*/  @P4 IMAD R8, R13, R11, R0 ;  /* 0x0000000b0d084224 */ /* 0x000fe400078e0200 */
[----:B------:R-:W-:Y:S02]  /*0c20*/  IMAD R9, R9, R2, R10 ;  /* 0x0000000209097224 */ /* 0x000fe400078e020a */
[----:B0-----:R-:W-:-:S02]  /*0c30*/  IMAD R0, R4, R21, R22 ;  /* 0x0000001504007224 */ /* 0x001fc400078e0216 */
[----:B------:R-:W-:Y:S02]  /*0c40*/  IMAD R8, R9, R20, R8 ;  /* 0x0000001409087224 */ /* 0x000fe400078e0208 */
[----:B------:R-:W-:Y:S02]  /*0c50*/  IMAD R3, R0, R17, R3 ;  /* 0x0000001100037224 */ /* 0x000fe400078e0203 */
[----:B------:R-:W-:-:S03]  /*0c60*/  IMAD.MOV.U32 R4, RZ, RZ, 0x1 ;  /* 0x00000001ff047424 */ /* 0x000fc600078e00ff */
[----:B------:R-:W-:Y:S02]  /*0c70*/  SEL R2, R3, R8, !P4 ;  /* 0x0000000803027207 */ /* 0x000fe40006000000 */
[----:B------:R-:W-:-:S03]  /*0c80*/  SEL R0, R8, R3, !P4 ;  /* 0x0000000308007207 */ /* 0x000fc60006000000 */
[----:B------:R0:W-:Y:S04]  /*0c90*/  STL [R1+0x80], R2 ;  /* 0x0000800201007387 */ /* 0x0001e80000100800 */
[----:B------:R0:W-:Y:S02]  /*0ca0*/  STL [R1+0x84], R0 ;  /* 0x0000840001007387 */ /* 0x0001e40000100800 */
.L_x_4:
[----:B------:R-:W-:-:S08]  /*0cb0*/  NOP ;  /* 0x0000000000007918 */ /* 0x000fd00000000000 */
[----:B------:R-:W1:Y:S02]  /*0cc0*/  USETMAXREG.TRY_ALLOC.CTAPOOL UP0, 0xe8 ;  /* 0x000000e8000079c8 */ /* 0x000e640008000600 */
[----:B-1----:R-:W-:-:S13]  /*0cd0*/  PLOP3.LUT P0, PT, PT, PT, UP0, 0x80, 0x0 ;  /* 0x000000000000781c */ /* 0x002fda0003f0f008 */
[----:B------:R-:W-:Y:S05]  /*0ce0*/  @!P0 BRA `(.L_x_4) ;  /* 0xfffffffc00f08947 */ /* 0x000fea000383ffff */
[----:B------:R-:W-:Y:S01]  /*0cf0*/  ULDC.64 UR4, c[0x0][0x598] ;  /* 0x0001660000047ab9 */ /* 0x000fe20000000a00 */
[----:B------:R-:W-:Y:S01]  /*0d00*/  ULDC.64 UR14, c[0x0][0x208] ;  /* 0x00008200000e7ab9 */ /* 0x000fe20000000a00 */
[----:B------:R-:W-:-:S04]  /*0d10*/  ISETP.NE.U32.AND P0, PT, RZ, UR4, PT ;  /* 0x00000004ff007c0c */ /* 0x000fc8000bf05070 */
[----:B------:R-:W-:-:S13]  /*0d20*/  ISETP.NE.AND.EX P0, PT, RZ, UR5, PT, P0 ;  /* 0x00000005ff007c0c */ /* 0x000fda000bf05300 */
[----:B------:R-:W-:Y:S05]  /*0d30*/  @!P0 BRA `(.L_x_7) ;  /* 0x0000000000208947 */ /* 0x000fea0003800000 */
[----:B0-----:R-:W0:Y:S02]  /*0d40*/  LDC.64 R2, c[0x0][0x598] ;  /* 0x00016600ff027b82 */ /* 0x001e240000000a00 */
[----:B0-----:R-:W2:Y:S02]  /*0d50*/  LDG.E.64 R2, desc[UR14][R2.64] ;  /* 0x0000000e02027981 */ /* 0x001ea4000c1e1b00 */
[----:B--2---:R-:W-:-:S04]  /*0d60*/  ISETP.NE.U32.AND P0, PT, R2, RZ, PT ;  /* 0x000000ff0200720c */ /* 0x004fc80003f05070 */
[----:B------:R-:W-:-:S13]  /*0d70*/  ISETP.NE.AND.EX P0, PT, R3, RZ, PT, P0 ;  /* 0x000000ff0300720c */ /* 0x000fda0003f05300 */
[----:B------:R-:W-:Y:S05]  /*0d80*/  @!P0 BRA `(.L_x_7) ;  /* 0x00000000000c8947 */ /* 0x000fea0003800000 */
[----:B------:R-:W2:Y:S02]  /*0d90*/  LD.E R2, desc[UR14][R2.64] ;  /* 0x0000000e02027980 */ /* 0x000ea4000c101900 */
[----:B--2---:R-:W-:Y:S01]  /*0da0*/  R2UR UR20, R2 ;  /* 0x00000000021472ca */ /* 0x004fe200000e0000 */
[----:B------:R-:W-:-:S14]  /*0db0*/  BRA `(.L_x_8) ;  /* 0x0000000000247947 */ /* 0x000fdc0003800000 */
.L_x_7:
[----:B------:R-:W-:Y:S02]  /*0dc0*/  ULDC.64 UR4, c[0x0][0x588] ;  /* 0x0001620000047ab9 */ /* 0x000fe40000000a00 */
[----:B------:R-:W-:-:S04]  /*0dd0*/  ISETP.NE.U32.AND P0, PT, RZ, UR4, PT ;  /* 0x00000004ff007c0c */ /* 0x000fc8000bf05070 */
[----:B------:R-:W-:-:S13]  /*0de0*/  ISETP.NE.AND.EX P0, PT, RZ, UR5, PT, P0 ;  /* 0x00000005ff007c0c */ /* 0x000fda000bf05300 */
[----:B------:R-:W-:Y:S05]  /*0df0*/  @!P0 BRA `(.L_x_9) ;  /* 0x0000000000108947 */ /* 0x000fea0003800000 */
[----:B0-----:R-:W0:Y:S02]  /*0e00*/  LDC.64 R2, c[0x0][0x588] ;  /* 0x00016200ff027b82 */ /* 0x001e240000000a00 */
[----:B0-----:R-:W2:Y:S02]  /*0e10*/  LDG.E R2, desc[UR14][R2.64] ;  /* 0x0000000e02027981 */ /* 0x001ea4000c1e1900 */
[----:B--2---:R-:W-:Y:S01]  /*0e20*/  R2UR UR20, R2 ;  /* 0x00000000021472ca */ /* 0x004fe200000e0000 */
[----:B------:R-:W-:-:S14]  /*0e30*/  BRA `(.L_x_8) ;  /* 0x0000000000047947 */ /* 0x000fdc0003800000 */
.L_x_9:
[----:B------:R-:W-:-:S05]  /*0e40*/  ULDC UR20, c[0x0][0x580] ;  /* 0x0001600000147ab9 */ /* 0x000fca0000000800 */
.L_x_8:
[----:B------:R-:W-:Y:S02]  /*0e50*/  ULDC.64 UR4, c[0x0][0x5a0] ;  /* 0x0001680000047ab9 */ /* 0x000fe40000000a00 */
        /* <DEDUP_REMOVED lines=11> */
.L_x_10:
        /* <DEDUP_REMOVED lines=8> */
.L_x_12:
[----:B------:R-:W-:-:S05]  /*0f90*/  ULDC UR21, c[0x0][0x584] ;  /* 0x0001610000157ab9 */ /* 0x000fca0000000800 */
.L_x_11:
[----:B------:R-:W-:-:S13]  /*0fa0*/  LOP3.LUT P0, RZ, R4, 0xff, RZ, 0xc0, !PT ;  /* 0x000000ff04ff7812 */ /* 0x000fda000780c0ff */
[----:B------:R-:W-:Y:S05]  /*0fb0*/  @!P0 EXIT ;  /* 0x000000000000894d */ /* 0x000fea0003800000 */
[----:B------:R-:W-:Y:S01]  /*0fc0*/  ULDC UR4, c[0x0][0x28c] ;  /* 0x0000a30000047ab9 */ /* 0x000fe20000000800 */
[----:B------:R-:W-:Y:S02]  /*0fd0*/  ULOP3.LUT UR23, UR13, 0x1, URZ, 0xfc, !UPT ;  /* 0x000000010d177892 */ /* 0x000fe4000f8efc3f */
[----:B------:R-:W-:-:S04]  /*0fe0*/  UIADD3 UR4, UR4, 0x3f, URZ ;  /* 0x0000003f04047890 */ /* 0x000fc8000fffe03f */
[----:B------:R-:W-:-:S04]  /*0ff0*/  USHF.R.S32.HI UR5, URZ, 0x1f, UR4 ;  /* 0x0000001f3f057899 */ /* 0x000fc80008011404 */
[----:B------:R-:W-:-:S03]  /*1000*/  ULEA.HI UR5, UR5, UR4, URZ, 0x6 ;  /* 0x0000000405057291 */ /* 0x000fc6000f8f303f */
[----:B------:R-:W-:Y:S01]  /*1010*/  UMOV UR4, URZ ;  /* 0x0000003f00047c82 */ /* 0x000fe20008000000 */
[----:B------:R-:W-:-:S03]  /*1020*/  USHF.R.S32.HI UR9, URZ, 0x6, UR5 ;  /* 0x000000063f097899 */ /* 0x000fc60008011405 */
[----:B------:R-:W-:-:S09]  /*1030*/  UMOV UR5, URZ ;  /* 0x0000003f00057c82 */ /* 0x000fd20008000000 */
.L_x_293:
[----:B0-----:R-:W0:Y:S01]  /*1040*/  S2R R0, SR_TID.X ;  /* 0x0000000000007919 */ /* 0x001e220000002100 */
[----:B-1----:R-:W1:Y:S01]  /*1050*/  S2UR UR17, SR_CgaCtaId ;  /* 0x00000000001179c3 */ /* 0x002e620000008800 */
[----:B------:R-:W-:Y:S01]  /*1060*/  UMOV UR16, 0x400 ;  /* 0x0000040000107882 */ /* 0x000fe20000000000 */
[----:B------:R-:W-:Y:S01]  /*1070*/  UMOV UR6, URZ ;  /* 0x0000003f00067c82 */ /* 0x000fe20008000000 */
[----:B------:R-:W-:Y:S01]  /*1080*/  STL [R1+0x74], RZ ;  /* 0x000074ff01007387 */ /* 0x000fe20000100800 */
[----:B------:R-:W-:Y:S01]  /*1090*/  UMOV UR7, URZ ;  /* 0x0000003f00077c82 */ /* 0x000fe20008000000 */
[----:B------:R-:W-:Y:S01]  /*10a0*/  UMOV UR8, URZ ;  /* 0x0000003f00087c82 */ /* 0x000fe20008000000 */
[----:B------:R-:W-:Y:S01]  /*10b0*/  CS2R R4, SRZ ;  /* 0x0000000000047805 */ /* 0x000fe2000001ff00 */
[----:B------:R-:W-:Y:S01]  /*10c0*/  STL [R1+0x70], RZ ;  /* 0x000070ff01007387 */ /* 0x000fe20000100800 */
[----:B--2---:R-:W2:Y:S01]  /*10d0*/  LDC R2, c[0x0][0x28c] ;  /* 0x0000a300ff027b82 */ /* 0x004ea20000000800 */
[----:B------:R-:W-:-:S02]  /*10e0*/  CS2R R6, SRZ ;  /* 0x0000000000067805 */ /* 0x000fc4000001ff00 */
[----:B------:R-:W-:Y:S01]  /*10f0*/  CS2R R8, SRZ ;  /* 0x0000000000087805 */ /* 0x000fe2000001ff00 */
[----:B------:R-:W-:Y:S01]  /*1100*/  STL [R1+0x6c], RZ ;  /* 0x00006cff01007387 */ /* 0x000fe20000100800 */
[----:B------:R-:W-:Y:S02]  /*1110*/  CS2R R10, SRZ ;  /* 0x00000000000a7805 */ /* 0x000fe4000001ff00 */
[----:B------:R-:W-:Y:S02]  /*1120*/  CS2R R12, SRZ ;  /* 0x00000000000c7805 */ /* 0x000fe4000001ff00 */
[----:B------:R-:W-:Y:S01]  /*1130*/  CS2R R14, SRZ ;  /* 0x00000000000e7805 */ /* 0x000fe2000001ff00 */
[----:B------:R-:W-:Y:S01]  /*1140*/  STL [R1+0x68], RZ ;  /* 0x000068ff01007387 */ /* 0x000fe20000100800 */
[----:B------:R-:W-:Y:S02]  /*1150*/  CS2R R16, SRZ ;  /* 0x0000000000107805 */ /* 0x000fe4000001ff00 */
        /* <DEDUP_REMOVED lines=13> */
[----:B------:R-:W-:Y:S02]  /*1230*/  CS2R R166, SRZ ;  /* 0x0000000000a67805 */ /* 0x000fe4000001ff00 */
[----:B0-----:R-:W-:Y:S01]  /*1240*/  LOP3.LUT R0, R0, 0x80, RZ, 0xc0, !PT ;  /* 0x0000008000007812 */ /* 0x001fe200078ec0ff */
[----:B------:R-:W-:Y:S01]  /*1250*/  STL [R1+0x58], RZ ;  /* 0x000058ff01007387 */ /* 0x000fe20000100800 */
[----:B--2---:R-:W-:-:S02]  /*1260*/  ISETP.GE.AND P0, PT, R2, 0x1, PT ;  /* 0x000000010200780c */ /* 0x004fc40003f06270 */
[----:B------:R-:W-:Y:S02]  /*1270*/  CS2R R2, SRZ ;  /* 0x0000000000027805 */ /* 0x000fe4000001ff00 */
[----:B------:R-:W-:Y:S01]  /*1280*/  SHF.R.U32.HI R0, RZ, 0x7, R0 ;  /* 0x00000007ff007819 */ /* 0x000fe20000011600 */
[----:B------:R-:W-:Y:S01]  /*1290*/  STL [R1+0x54], RZ ;  /* 0x000054ff01007387 */ /* 0x000fe20000100800 */
[----:B------:R-:W-:Y:S02]  /*12a0*/  CS2R R168, SRZ ;  /* 0x0000000000a87805 */ /* 0x000fe4000001ff00 */
[----:B------:R-:W-:Y:S02]  /*12b0*/  CS2R R170, SRZ ;  /* 0x0000000000aa7805 */ /* 0x000fe4000001ff00 */
[----:B------:R-:W-:Y:S01]  /*12c0*/  CS2R R172, SRZ ;  /* 0x0000000000ac7805 */ /* 0x000fe2000001ff00 */
[----:B------:R-:W-:Y:S01]  /*12d0*/  STL [R1+0x50], RZ ;  /* 0x000050ff01007387 */ /* 0x000fe20000100800 */
[----:B------:R-:W-:-:S02]  /*12e0*/  CS2R R174, SRZ ;  /* 0x0000000000ae7805 */ /* 0x000fc4000001ff00 */
[----:B------:R-:W-:Y:S02]  /*12f0*/  CS2R R176, SRZ ;  /* 0x0000000000b07805 */ /* 0x000fe4000001ff00 */
[----:B------:R-:W-:Y:S01]  /*1300*/  CS2R R178, SRZ ;  /* 0x0000000000b27805 */ /* 0x000fe2000001ff00 */
[----:B------:R-:W0:Y:S01]  /*1310*/  SHFL.IDX PT, R0, R0, RZ, 0x1f ;  /* 0x00001fff00007589 */ /* 0x000e2200000e0000 */
[----:B------:R-:W-:Y:S02]  /*1320*/  CS2R R180, SRZ ;  /* 0x0000000000b47805 */ /* 0x000fe4000001ff00 */
[----:B------:R-:W-:Y:S02]  /*1330*/  CS2R R182, SRZ ;  /* 0x0000000000b67805 */ /* 0x000fe4000001ff00 */
[----:B------:R-:W-:Y:S01]  /*1340*/  CS2R R184, SRZ ;  /* 0x0000000000b87805 */ /* 0x000fe2000001ff00 */
[----:B------:R2:W-:Y:S01]  /*1350*/  STL [R1+0x4c], RZ ;  /* 0x00004cff01007387 */ /* 0x0005e20000100800 */
[----:B------:R-:W-:-:S02]  /*1360*/  CS2R R186, SRZ ;  /* 0x0000000000ba7805 */ /* 0x000fc4000001ff00 */
[----:B------:R-:W-:Y:S02]  /*1370*/  CS2R R188, SRZ ;  /* 0x0000000000bc7805 */ /* 0x000fe4000001ff00 */
[----:B------:R-:W-:Y:S01]  /*1380*/  CS2R R190, SRZ ;  /* 0x0000000000be7805 */ /* 0x000fe2000001ff00 */
[----:B------:R2:W-:Y:S01]  /*1390*/  STL [R1+0x48], RZ ;  /* 0x000048ff01007387 */ /* 0x0005e20000100800 */
        /* <DEDUP_REMOVED lines=14> */
[----:B------:R-:W-:Y:S02]  /*1480*/  CS2R R214, SRZ ;  /* 0x0000000000d67805 */ /* 0x000fe4000001ff00 */
[----:B0-----:R-:W-:Y:S01]  /*1490*/  R2UR UR11, R0 ;  /* 0x00000000000b72ca */ /* 0x001fe200000e0000 */
[----:B------:R2:W-:Y:S01]  /*14a0*/  STL [R1+0x38], RZ ;  /* 0x000038ff01007387 */ /* 0x0005e20000100800 */
[----:B------:R-:W-:Y:S01]  /*14b0*/  IMAD.MOV.U32 R0, RZ, RZ, RZ ;  /* 0x000000ffff007224 */ /* 0x000fe200078e00ff */
[----:B------:R-:W-:Y:S02]  /*14c0*/  CS2R R216, SRZ ;  /* 0x0000000000d87805 */ /* 0x000fe4000001ff00 */
[----:B------:R-:W-:Y:S01]  /*14d0*/  CS2R R218, SRZ ;  /* 0x0000000000da7805 */ /* 0x000fe2000001ff00 */
[----:B------:R2:W-:Y:S01]  /*14e0*/  STL [R1+0x34], RZ ;  /* 0x000034ff01007387 */ /* 0x0005e20000100800 */
[----:B------:R-:W-:-:S02]  /*14f0*/  CS2R R220, SRZ ;  /* 0x0000000000dc7805 */ /* 0x000fc4000001ff00 */
[----:B------:R-:W-:Y:S02]  /*1500*/  CS2R R222, SRZ ;  /* 0x0000000000de7805 */ /* 0x000fe4000001ff00 */
[----:B------:R-:W-:Y:S01]  /*1510*/  CS2R R224, SRZ ;  /* 0x0000000000e07805 */ /* 0x000fe2000001ff00 */
[----:B------:R2:W-:Y:S01]  /*1520*/  STL [R1+0x30], RZ ;  /* 0x000030ff01007387 */ /* 0x0005e20000100800 */
[----:B------:R-:W-:Y:S01]  /*1530*/  IMAD.MOV.U32 R226, RZ, RZ, RZ ;  /* 0x000000ffffe27224 */ /* 0x000fe200078e00ff */
[----:B------:R-:W-:Y:S01]  /*1540*/  CS2R R88, SRZ ;  /* 0x0000000000587805 */ /* 0x000fe2000001ff00 */
[----:B------:R-:W-:Y:S01]  /*1550*/  IMAD.U32 R227, RZ, RZ, UR4 ;  /* 0x00000004ffe37e24 */ /* 0x000fe2000f8e00ff */
[----:B------:R2:W-:Y:S01]  /*1560*/  STL [R1+0x2c], RZ ;  /* 0x00002cff01007387 */ /* 0x0005e20000100800 */
[----:B------:R-:W-:Y:S01]  /*1570*/  ULEA.HI UR10, UR11, UR11, URZ, 0x1 ;  /* 0x0000000b0b0a7291 */ /* 0x000fe2000f8f083f */
[----:B------:R-:W-:Y:S02]  /*1580*/  CS2R R90, SRZ ;  /* 0x00000000005a7805 */ /* 0x000fe4000001ff00 */
[----:B------:R-:W-:Y:S01]  /*1590*/  CS2R R92, SRZ ;  /* 0x00000000005c7805 */ /* 0x000fe2000001ff00 */
[----:B------:R2:W-:Y:S01]  /*15a0*/  STL [R1+0x28], RZ ;  /* 0x000028ff01007387 */ /* 0x0005e20000100800 */
[----:B------:R-:W-:Y:S01]  /*15b0*/  ULOP3.LUT UR12, UR10, 0xffffe, URZ, 0xc0, !UPT ;  /* 0x000ffffe0a0c7892 */ /* 0x000fe2000f8ec03f */
[----:B------:R-:W-:Y:S01]  /*15c0*/  CS2R R94, SRZ ;  /* 0x00000000005e7805 */ /* 0x000fe2000001ff00 */
[----:B-1----:R-:W-:Y:S01]  /*15d0*/  ULEA UR10, UR17, UR16, 0x18 ;  /* 0x00000010110a7291 */ /* 0x002fe2000f8ec03f */
[----:B------:R2:W-:Y:S01]  /*15e0*/  STL [R1+0x24], RZ ;  /* 0x000024ff01007387 */ /* 0x0005e20000100800 */
[----:B------:R-:W-:Y:S01]  /*15f0*/  UIADD3 UR12, UR11, -UR12, URZ ;  /* 0x8000000c0b0c7290 */ /* 0x000fe2000fffe03f */
[----:B------:R-:W-:-:S02]  /*1600*/  CS2R R96, SRZ ;  /* 0x0000000000607805 */ /* 0x000fc4000001ff00 */
[----:B------:R-:W-:Y:S01]  /*1610*/  CS2R R98, SRZ ;  /* 0x0000000000627805 */ /* 0x000fe2000001ff00 */
[----:B------:R2:W-:Y:S01]  /*1620*/  STL [R1+0x20], RZ ;  /* 0x000020ff01007387 */ /* 0x0005e20000100800 */
[----:B------:R-:W-:Y:S01]  /*1630*/  ULEA UR12, UR12, UR10, 0xc ;  /* 0x0000000a0c0c7291 */ /* 0x000fe2000f8e603f */
[----:B------:R-:W-:Y:S02]  /*1640*/  CS2R R100, SRZ ;  /* 0x0000000000647805 */ /* 0x000fe4000001ff00 */
[----:B------:R-:W-:Y:S01]  /*1650*/  CS2R R102, SRZ ;  /* 0x0000000000667805 */ /* 0x000fe2000001ff00 */
[----:B------:R2:W-:Y:S01]  /*1660*/  STL [R1+0x1c], RZ ;  /* 0x00001cff01007387 */ /* 0x0005e20000100800 */
[----:B------:R-:W-:Y:S01]  /*1670*/  UIADD3 UR12, UR12, 0x100, URZ ;  /* 0x000001000c0c7890 */ /* 0x000fe2000fffe03f */
[----:B------:R-:W-:Y:S02]  /*1680*/  CS2R R104, SRZ ;  /* 0x0000000000687805 */ /* 0x000fe4000001ff00 */
[----:B------:R-:W-:Y:S01]  /*1690*/  CS2R R106, SRZ ;  /* 0x00000000006a7805 */ /* 0x000fe2000001ff00 */
[----:B------:R2:W-:Y:S01]  /*16a0*/  STL [R1+0x18], RZ ;  /* 0x000018ff01007387 */ /* 0x0005e20000100800 */
[----:B------:R-:W-:Y:S01]  /*16b0*/  USHF.R.U32.HI UR11, URZ, 0x4, UR12 ;  /* 0x000000043f0b7899 */ /* 0x000fe2000801160c */
[----:B------:R-:W-:-:S02]  /*16c0*/  CS2R R108, SRZ ;  /* 0x00000000006c7805 */ /* 0x000fc4000001ff00 */
[----:B------:R-:W-:Y:S01]  /*16d0*/  CS2R R110, SRZ ;  /* 0x00000000006e7805 */ /* 0x000fe2000001ff00 */
[----:B------:R2:W-:Y:S01]  /*16e0*/  STL [R1+0x14], RZ ;  /* 0x000014ff01007387 */ /* 0x0005e20000100800 */
[----:B------:R-:W-:Y:S01]  /*16f0*/  ULOP3.LUT UR11, UR11, 0x3fff, URZ, 0xc0, !UPT ;  /* 0x00003fff0b0b7892 */ /* 0x000fe2000f8ec03f */
[----:B------:R-:W-:Y:S01]  /*1700*/  CS2R R112, SRZ ;  /* 0x0000000000707805 */ /* 0x000fe2000001ff00 */
[----:B------:R-:W-:Y:S01]  /*1710*/  UMOV UR12, UR5 ;  /* 0x00000005000c7c82 */ /* 0x000fe20008000000 */
        /* <DEDUP_REMOVED lines=16> */
[----:B------:R2:W-:Y:S01]  /*1820*/  STL [R1], RZ ;  /* 0x000000ff01007387 */ /* 0x0005e20000100800 */
[----:B------:R-:W-:Y:S02]  /*1830*/  CS2R R138, SRZ ;  /* 0x00000000008a7805 */ /* 0x000fe4000001ff00 */
[----:B------:R-:W-:Y:S02]  /*1840*/  CS2R R140, SRZ ;  /* 0x00000000008c7805 */ /* 0x000fe4000001ff00 */
[----:B------:R-:W-:Y:S02]  /*1850*/  CS2R R142, SRZ ;  /* 0x00000000008e7805 */ /* 0x000fe4000001ff00 */
[----:B------:R-:W-:-:S02]  /*1860*/  CS2R R144, SRZ ;  /* 0x0000000000907805 */ /* 0x000fc4000001ff00 */
[----:B------:R-:W-:Y:S02]  /*1870*/  CS2R R146, SRZ ;  /* 0x0000000000927805 */ /* 0x000fe4000001ff00 */
[----:B------:R-:W-:Y:S02]  /*1880*/  CS2R R148, SRZ ;  /* 0x0000000000947805 */ /* 0x000fe4000001ff00 */
[----:B------:R-:W-:Y:S02]  /*1890*/  CS2R R150, SRZ ;  /* 0x0000000000967805 */ /* 0x000fe4000001ff00 */
[----:B------:R-:W-:Y:S02]  /*18a0*/  CS2R R24, SRZ ;  /* 0x0000000000187805 */ /* 0x000fe4000001ff00 */
[----:B---34-:R-:W-:Y:S02]  /*18b0*/  CS2R R26, SRZ ;  /* 0x00000000001a7805 */ /* 0x018fe4000001ff00 */
[----:B------:R-:W-:-:S02]  /*18c0*/  CS2R R28, SRZ ;  /* 0x00000000001c7805 */ /* 0x000fc4000001ff00 */
[----:B------:R-:W-:Y:S02]  /*18d0*/  CS2R R30, SRZ ;  /* 0x00000000001e7805 */ /* 0x000fe4000001ff00 */
[----:B------:R-:W-:Y:S02]  /*18e0*/  CS2R R32, SRZ ;  /* 0x0000000000207805 */ /* 0x000fe4000001ff00 */
        /* <DEDUP_REMOVED lines=26> */
[----:B------:R-:W-:Y:S01]  /*1a90*/  CS2R R86, SRZ ;  /* 0x0000000000567805 */ /* 0x000fe2000001ff00 */
[----:B--2---:R-:W-:Y:S06]  /*1aa0*/  @!P0 BRA `(.L_x_13) ;  /* 0x0000001000888947 */ /* 0x004fec0003800000 */
[----:B------:R-:W-:-:S06]  /*1ab0*/  UISETP.NE.AND UP0, UPT, UR23, 0x3, UPT ;  /* 0x000000031700788c */ /* 0x000fcc000bf05270 */
[----:B------:R-:W-:-:S13]  /*1ac0*/  PLOP3.LUT P1, PT, PT, PT, UP0, 0x80, 0x0 ;  /* 0x000000000000781c */ /* 0x000fda0003f2f008 */
[----:B------:R-:W-:Y:S05]  /*1ad0*/  @!P1 BRA `(.L_x_14) ;  /* 0x0000000000049947 */ /* 0x000fea0003800000 */
[----:B------:R-:W-:Y:S01]  /*1ae0*/  BPT.TRAP 0x1 ;  /* 0x000000040000795c */ /* 0x000fe20000300000 */
.L_x_14:
[----:B------:R-:W-:Y:S01]  /*1af0*/  ULEA UR6, UR5, UR10, 0x3 ;  /* 0x0000000a05067291 */ /* 0x000fe2000f8e183f */
[----:B------:R-:W-:-:S05]  /*1b00*/  IMAD.U32 R0, RZ, RZ, UR4 ;  /* 0x00000004ff007e24 */ /* 0x000fca000f8e00ff */
[----:B------:R-:W-:-:S04]  /*1b10*/  SHF.L.U32 R0, R0, 0x1f, RZ ;  /* 0x0000001f00007819 */ /* 0x000fc800000006ff */
[----:B------:R0:W1:Y:S01]  /*1b20*/  SYNCS.PHASECHK.TRANS64.TRYWAIT P0, [UR6], R0 ;  /* 0x00000000ff0075a7 */ /* 0x0000620008000146 */
[----:B------:R-:W-:Y:S05]  /*1b30*/  @!P1 BRA `(.L_x_15) ;  /* 0x0000000000049947 */ /* 0x000fea0003800000 */
[----:B------:R-:W-:Y:S01]  /*1b40*/  BPT.TRAP 0x1 ;  /* 0x000000040000795c */ /* 0x000fe20000300000 */
.L_x_15:
[----:B-1----:R-:W-:Y:S05]  /*1b50*/  @P0 BRA `(.L_x_16) ;  /* 0x0000000000080947 */ /* 0x002fea0003800000 */
[----:B------:R-:W1:Y:S02]  /*1b60*/  SYNCS.PHASECHK.TRANS64.TRYWAIT P0, [UR6], R0 ;  /* 0x00000000ff0075a7 */ /* 0x000e640008000146 */
[----:B-1----:R-:W-:Y:S05]  /*1b70*/  @!P0 BRA `(.L_x_17) ;  /* 0x000000e400c48947 */ /* 0x002fea0003800000 */
.L_x_16:
[----:B------:R-:W-:Y:S01]  /*1b80*/  UIADD3 UR6, UR10, 0x14100, URZ ;  /* 0x000141000a067890 */ /* 0x000fe2000fffe03f */
[----:B------:R-:W-:Y:S01]  /*1b90*/  WARPGROUP.ARRIVE ;  /* 0x00000000000079c5 */ /* 0x000fe20000000000 */
[----:B------:R-:W-:Y:S01]  /*1ba0*/  ULOP3.LUT UR7, UR11, 0x10000, URZ, 0xfc, !UPT ;  /* 0x000100000b077892 */ /* 0x000fe2000f8efc3f */
[----:B------:R2:W-:Y:S01]  /*1bb0*/  STL [R1+0x74], RZ ;  /* 0x000074ff01007387 */ /* 0x0005e20000100800 */
[----:B------:R-:W-:Y:S01]  /*1bc0*/  USHF.R.U32.HI UR6, URZ, 0x4, UR6 ;  /* 0x000000043f067899 */ /* 0x000fe20008011606 */
[----:B01----:R-:W-:Y:S01]  /*1bd0*/  IMAD.MOV.U32 R0, RZ, RZ, RZ ;  /* 0x000000ffff007224 */ /* 0x003fe200078e00ff */
[----:B------:R-:W-:Y:S01]  /*1be0*/  ULEA UR7, UR5, UR7, 0xa ;  /* 0x0000000705077291 */ /* 0x000fe2000f8e503f */
[----:B------:R2:W-:Y:S01]  /*1bf0*/  STL [R1+0x70], RZ ;  /* 0x000070ff01007387 */ /* 0x0005e20000100800 */
[----:B------:R-:W-:Y:S01]  /*1c00*/  ULOP3.LUT UR6, UR6, 0x3fff, URZ, 0xc0, !UPT ;  /* 0x00003fff06067892 */ /* 0x000fe2000f8ec03f */
[----:B------:R-:W-:Y:S01]  /*1c10*/  CS2R R2, SRZ ;  /* 0x0000000000027805 */ /* 0x000fe2000001ff00 */
[----:B------:R-:W-:Y:S01]  /*1c20*/  UMOV UR17, 0x80000020 ;  /* 0x8000002000117882 */ /* 0x000fe20000000000 */
[----:B------:R-:W-:Y:S01]  /*1c30*/  UMOV UR19, 0x80000020 ;  /* 0x8000002000137882 */ /* 0x000fe20000000000 */
[----:B------:R-:W-:Y:S01]  /*1c40*/  ULOP3.LUT UR6, UR6, 0x10000, URZ, 0xfc, !UPT ;  /* 0x0001000006067892 */ /* 0x000fe2000f8efc3f */
[----:B------:R2:W-:Y:S01]  /*1c50*/  STL [R1+0x6c], RZ ;  /* 0x00006cff01007387 */ /* 0x0005e20000100800 */
[----:B------:R-:W-:Y:S01]  /*1c60*/  UMOV UR16, UR7 ;  /* 0x0000000700107c82 */ /* 0x000fe20008000000 */
[----:B------:R-:W-:Y:S01]  /*1c70*/  CS2R R4, SRZ ;  /* 0x0000000000047805 */ /* 0x000fe2000001ff00 */
[----:B------:R-:W-:Y:S01]  /*1c80*/  ULEA UR8, UR5, UR6, 0x9 ;  /* 0x0000000605087291 */ /* 0x000fe2000f8e483f */
[----:B------:R2:W-:Y:S01]  /*1c90*/  STL [R1+0x68], RZ ;  /* 0x000068ff01007387 */ /* 0x0005e20000100800 */
[----:B------:R-:W-:Y:S01]  /*1ca0*/  CS2R R6, SRZ ;  /* 0x0000000000067805 */ /* 0x000fe2000001ff00 */
[----:B------:R-:W-:Y:S01]  /*1cb0*/  UMOV UR6, 0x2 ;  /* 0x0000000200067882 */ /* 0x000fe20000000000 */
[----:B------:R-:W-:Y:S01]  /*1cc0*/  CS2R R8, SRZ ;  /* 0x0000000000087805 */ /* 0x000fe2000001ff00 */
[----:B------:R2:W-:Y:S01]  /*1cd0*/  STL [R1+0x64], RZ ;  /* 0x000064ff01007387 */ /* 0x0005e20000100800 */
[----:B------:R-:W-:Y:S01]  /*1ce0*/  CS2R R10, SRZ ;  /* 0x00000000000a7805 */ /* 0x000fe2000001ff00 */
[----:B------:R-:W-:Y:S01]  /*1cf0*/  UMOV UR18, UR8 ;  /* 0x0000000800127c82 */ /* 0x000fe20008000000 */
[----:B------:R-:W-:Y:S01]  /*1d00*/  CS2R R12, SRZ ;  /* 0x00000000000c7805 */ /* 0x000fe2000001ff00 */
[----:B------:R-:W-:Y:S01]  /*1d10*/  QGMMA.64x128x32.F32.E5M2.E5M2 R88, gdesc[UR16], RZ, !UPT ;  /* 0x01e00000105879f3 */ /* 0x000fe2000c7038ff */
[----:B------:R-:W-:Y:S01]  /*1d20*/  UIADD3 UR16, UR7, 0x200, URZ ;  /* 0x0000020007107890 */ /* 0x000fe2000fffe03f */
[----:B------:R2:W-:Y:S01]  /*1d30*/  STL [R1+0x60], RZ ;  /* 0x000060ff01007387 */ /* 0x0005e20000100800 */
[----:B------:R-:W-:Y:S01]  /*1d40*/  UMOV UR17, 0x80000020 ;  /* 0x8000002000117882 */ /* 0x000fe20000000000 */
[----:B------:R-:W-:-:S02]  /*1d50*/  CS2R R14, SRZ ;  /* 0x00000000000e7805 */ /* 0x000fc4000001ff00 */
[----:B------:R-:W-:Y:S01]  /*1d60*/  CS2R R16, SRZ ;  /* 0x0000000000107805 */ /* 0x000fe2000001ff00 */
[----:B------:R2:W-:Y:S01]  /*1d70*/  STL [R1+0x5c], RZ ;  /* 0x00005cff01007387 */ /* 0x0005e20000100800 */
[----:B------:R-:W-:Y:S02]  /*1d80*/  CS2R R18, SRZ ;  /* 0x0000000000127805 */ /* 0x000fe4000001ff00 */
[----:B------:R-:W-:Y:S02]  /*1d90*/  CS2R R20, SRZ ;  /* 0x0000000000147805 */ /* 0x000fe4000001ff00 */
[----:B------:R-:W-:Y:S01]  /*1da0*/  CS2R R22, SRZ ;  /* 0x0000000000167805 */ /* 0x000fe2000001ff00 */
[----:B------:R2:W-:Y:S01]  /*1db0*/  STL [R1+0x58], RZ ;  /* 0x000058ff01007387 */ /* 0x0005e20000100800 */
[----:B------:R-:W-:Y:S01]  /*1dc0*/  CS2R R152, SRZ ;  /* 0x0000000000987805 */ /* 0x000fe2000001ff00 */
[----:B------:R-:W-:Y:S01]  /*1dd0*/  QGMMA.64x128x32.F32.E5M2.E5M2 R24, gdesc[UR16], RZ, !UPT ;  /* 0x01e00000101879f3 */ /* 0x000fe2000c7038ff */
[----:B------:R-:W-:Y:S01]  /*1de0*/  UIADD3 UR16, UR7, 0x2, URZ ;  /* 0x0000000207107890 */ /* 0x000fe2000fffe03f */
[----:B------:R2:W-:Y:S01]  /*1df0*/  STL [R1+0x54], RZ ;  /* 0x000054ff01007387 */ /* 0x0005e20000100800 */
[----:B------:R-:W-:Y:S01]  /*1e00*/  UIADD3 UR18, UR8, 0x2, URZ ;  /* 0x0000000208127890 */ /* 0x000fe2000fffe03f */
[----:B------:R-:W-:Y:S01]  /*1e10*/  CS2R R154, SRZ ;  /* 0x00000000009a7805 */ /* 0x000fe2000001ff00 */
[----:B------:R-:W-:Y:S01]  /*1e20*/  UMOV UR17, 0x80000020 ;  /* 0x8000002000117882 */ /* 0x000fe20000000000 */
        /* <DEDUP_REMOVED lines=9> */
[----:B------:R-:W-:Y:S02]  /*1ec0*/  CS2R R166, SRZ ;  /* 0x0000000000a67805 */ /* 0x000fe4000001ff00 */
        /* <DEDUP_REMOVED lines=39> */
[----:B------:R-:W-:-:S03]  /*2140*/  IMAD.MOV.U32 R226, RZ, RZ, RZ ;  /* 0x000000ffffe27224 */ /* 0x000fc600078e00ff */
[----:B------:R2:W-:Y:S04]  /*2150*/  STL [R1+0x1c], RZ ;  /* 0x00001cff01007387 */ /* 0x0005e80000100800 */
[----:B------:R2:W-:Y:S04]  /*2160*/  STL [R1+0x18], RZ ;  /* 0x000018ff01007387 */ /* 0x0005e80000100800 */
[----:B------:R2:W-:Y:S04]  /*2170*/  STL [R1+0x14], RZ ;  /* 0x000014ff01007387 */ /* 0x0005e80000100800 */
[----:B------:R2:W-:Y:S04]  /*2180*/  STL [R1+0x10], RZ ;  /* 0x000010ff01007387 */ /* 0x0005e80000100800 */
[----:B------:R2:W-:Y:S04]  /*2190*/  STL [R1+0xc], RZ ;  /* 0x00000cff01007387 */ /* 0x0005e80000100800 */
[----:B------:R2:W-:Y:S04]  /*21a0*/  STL [R1+0x8], RZ ;  /* 0x000008ff01007387 */ /* 0x0005e80000100800 */
[----:B------:R2:W-:Y:S04]  /*21b0*/  STL [R1+0x4], RZ ;  /* 0x000004ff01007387 */ /* 0x0005e80000100800 */
[----:B------:R2:W-:Y:S01]  /*21c0*/  STL [R1], RZ ;  /* 0x000000ff01007387 */ /* 0x0005e20000100800 */
[----:B------:R-:W-:Y:S01]  /*21d0*/  QGMMA.64x128x32.F32.E5M2.E5M2 R88, gdesc[UR16], R88 ;  /* 0x01e00000105879f3 */ /* 0x000fe20008703858 */
[----:B------:R-:W-:Y:S01]  /*21e0*/  UIADD3 UR16, UR7, 0x202, URZ ;  /* 0x0000020207107890 */ /* 0x000fe2000fffe03f */
[----:B------:R-:W-:-:S02]  /*21f0*/  UMOV UR17, 0x80000020 ;  /* 0x8000002000117882 */ /* 0x000fc40000000000 */
[----:B------:R-:W-:Y:S02]  /*2200*/  ULDC UR7, c[0x0][0x50c] ;  /* 0x0001430000077ab9 */ /* 0x000fe40000000800 */
[----:B------:R-:W-:-:S04]  /*2210*/  UISETP.NE.AND UP0, UPT, UR7, 0x2, UPT ;  /* 0x000000020700788c */ /* 0x000fc8000bf05270 */
[----:B------:R-:W-:Y:S02]  /*2220*/  USEL UR7, URZ, 0x1, UP0 ;  /* 0x000000013f077887 */ /* 0x000fe40008000000 */
[----:B------:R-:W-:Y:S04]  /*2230*/  QGMMA.64x128x32.F32.E5M2.E5M2 R24, gdesc[UR16], R24, gsb0 ;  /* 0x01e00000101879f3 */ /* 0x000fe80008003818 */
[----:B------:R-:W-:-:S13]  /*2240*/  ISETP.NE.AND P0, PT, RZ, UR7, PT ;  /* 0x00000007ff007c0c */ /* 0x000fda000bf05270 */
[----:B--2---:R-:W-:Y:S05]  /*2250*/  @!P0 BRA `(.L_x_18) ;  /* 0x0000000800808947 */ /* 0x004fea0003800000 */
[----:B------:R-:W-:Y:S02]  /*2260*/  WARPGROUP.DEPBAR.LE gsb0, 0x0 ;  /* 0x00008000000079c5 */ /* 0x000fe40000010000 */
[----:B------:R-:W-:-:S01]  /*2270*/  FADD R227, RZ, R58 ;  /* 0x0000003affe37221 */ /* 0x000fc20000000000 */
[----:B------:R-:W-:Y:S01]  /*2280*/  FADD R226, RZ, R88 ;  /* 0x00000058ffe27221 */ /* 0x000fe20000000000 */
[----:B------:R-:W-:-:S01]  /*2290*/  FADD R225, RZ, R89 ;  /* 0x00000059ffe17221 */ /* 0x000fc20000000000 */
[----:B------:R-:W-:Y:S01]  /*22a0*/  FADD R224, RZ, R90 ;  /* 0x0000005affe07221 */ /* 0x000fe20000000000 */
[----:B------:R-:W-:-:S01]  /*22b0*/  FADD R223, RZ, R91 ;  /* 0x0000005bffdf7221 */ /* 0x000fc20000000000 */
[----:B------:R0:W-:Y:S01]  /*22c0*/  STL [R1], R227 ;  /* 0x000000e301007387 */ /* 0x0001e20000100800 */
[----:B------:R-:W-:-:S01]  /*22d0*/  FADD R222, RZ, R92 ;  /* 0x0000005cffde7221 */ /* 0x000fc20000000000 */
[----:B------:R-:W-:Y:S01]  /*22e0*/  FADD R221, RZ, R93 ;  /* 0x0000005dffdd7221 */ /* 0x000fe20000000000 */
[----:B------:R-:W-:-:S01]  /*22f0*/  FADD R220, RZ, R94 ;  /* 0x0000005effdc7221 */ /* 0x000fc20000000000 */
[----:B------:R-:W-:Y:S01]  /*2300*/  FADD R219, RZ, R95 ;  /* 0x0000005fffdb7221 */ /* 0x000fe20000000000 */
[----:B------:R-:W-:-:S01]  /*2310*/  FADD R218, RZ, R96 ;  /* 0x00000060ffda7221 */ /* 0x000fc20000000000 */
[----:B------:R-:W-:Y:S01]  /*2320*/  FADD R217, RZ, R97 ;  /* 0x00000061ffd97221 */ /* 0x000fe20000000000 */
[----:B------:R-:W-:-:S01]  /*2330*/  FADD R216, RZ, R98 ;  /* 0x00000062ffd87221 */ /* 0x000fc20000000000 */
[----:B------:R-:W-:Y:S01]  /*2340*/  FADD R215, RZ, R99 ;  /* 0x00000063ffd77221 */ /* 0x000fe20000000000 */
[----:B------:R-:W-:-:S01]  /*2350*/  FADD R214, RZ, R100 ;  /* 0x00000064ffd67221 */ /* 0x000fc20000000000 */
[----:B0-----:R-:W-:Y:S01]  /*2360*/  FADD R227, RZ, R59 ;  /* 0x0000003bffe37221 */ /* 0x001fe20000000000 */
[----:B------:R-:W-:-:S01]  /*2370*/  FADD R213, RZ, R101 ;  /* 0x00000065ffd57221 */ /* 0x000fc20000000000 */
[----:B------:R-:W-:Y:S01]  /*2380*/  FADD R212, RZ, R102 ;  /* 0x00000066ffd47221 */ /* 0x000fe20000000000 */
[----:B------:R-:W-:-:S01]  /*2390*/  FADD R211, RZ, R103 ;  /* 0x00000067ffd37221 */ /* 0x000fc20000000000 */
[----:B------:R-:W-:Y:S01]  /*23a0*/  FADD R210, RZ, R104 ;  /* 0x00000068ffd27221 */ /* 0x000fe20000000000 */
[----:B------:R0:W-:Y:S01]  /*23b0*/  STL [R1+0x4], R227 ;  /* 0x000004e301007387 */ /* 0x0001e20000100800 */
        /* <DEDUP_REMOVED lines=93> */
[----:B------:R-:W-:Y:S01]  /*2990*/  UMOV UR6, URZ ;  /* 0x0000003f00067c82 */ /* 0x000fe20008000000 */
[----:B0-----:R-:W-:-:S05]  /*29a0*/  FADD R227, RZ, R66 ;  /* 0x00000042ffe37221 */ /* 0x001fca0000000000 */
[----:B------:R0:W-:Y:S02]  /*29b0*/  STL [R1+0x20], R227 ;  /* 0x000020e301007387 */ /* 0x0001e40000100800 */
        /* <DEDUP_REMOVED lines=42> */
.L_x_18:
[----:B------:R-:W-:-:S04]  /*2c60*/  UIADD3 UR12, UR5, 0x1, URZ ;  /* 0x00000001050c7890 */ /* 0x000fc8000fffe03f */
[----:B------:R-:W-:-:S04]  /*2c70*/  UISETP.NE.AND UP0, UPT, UR12, 0x5, UPT ;  /* 0x000000050c00788c */ /* 0x000fc8000bf05270 */
[----:B------:R-:W-:Y:S02]  /*2c80*/  USEL UR8, URZ, 0x1, UP0 ;  /* 0x000000013f087887 */ /* 0x000fe40008000000 */
[----:B------:R-:W-:Y:S02]  /*2c90*/  USEL UR12, UR12, URZ, UP0 ;  /* 0x0000003f0c0c7287 */ /* 0x000fe40008000000 */
[----:B------:R-:W-:-:S06]  /*2ca0*/  ULOP3.LUT UR8, UR4, UR8, URZ, 0x3c, !UPT ;  /* 0x0000000804087292 */ /* 0x000fcc000f8e3c3f */
[----:B0-----:R-:W-:Y:S01]  /*2cb0*/  IMAD.U32 R227, RZ, RZ, UR8 ;  /* 0x00000008ffe37e24 */ /* 0x001fe2000f8e00ff */
[----:B------:R-:W-:-:S06]  /*2cc0*/  UMOV UR8, 0x1 ;  /* 0x0000000100087882 */ /* 0x000fcc0000000000 */
.L_x_13:
[----:B------:R-:W-:-:S04]  /*2cd0*/  UISETP.LT.AND UP0, UPT, UR9, 0x1, UPT ;  /* 0x000000010900788c */ /* 0x000fc8000bf01270 */
[----:B------:R-:W-:-:S04]  /*2ce0*/  USEL UR16, UR9, 0x1, UP0 ;  /* 0x0000000109107887 */ /* 0x000fc80008000000 */
[----:B------:R-:W-:-:S04]  /*2cf0*/  UIADD3 UR16, UR9, -UR16, URZ ;  /* 0x8000001009107290 */ /* 0x000fc8000fffe03f */
[----:B------:R-:W-:-:S06]  /*2d00*/  UISETP.GE.AND UP0, UPT, UR16, 0x1, UPT ;  /* 0x000000011000788c */ /* 0x000fcc000bf06270 */
[----:B------:R-:W-:-:S13]  /*2d10*/  PLOP3.LUT P0, PT, PT, PT, UP0, 0x80, 0x0 ;  /* 0x000000000000781c */ /* 0x000fda0003f0f008 */
[----:B------:R-:W-:Y:S05]  /*2d20*/  @!P0 BRA `(.L_x_19) ;  /* 0x0000001000a48947 */ /* 0x000fea0003800000 */
[----:B------:R-:W-:Y:S01]  /*2d30*/  IMAD.U32 R228, RZ, RZ, UR16 ;  /* 0x00000010ffe47e24 */ /* 0x000fe2000f8e00ff */
[----:B------:R-:W-:Y:S01]  /*2d40*/  UMOV UR24, UR5 ;  /* 0x0000000500187c82 */ /* 0x000fe20008000000 */
[----:B------:R-:W-:-:S05]  /*2d50*/  ULDC UR25, c[0x0][0x50c] ;  /* 0x0001430000197ab9 */ /* 0x000fca0000000800 */
.L_x_27:
[----:B------:R-:W-:-:S06]  /*2d60*/  UISETP.NE.AND UP0, UPT, UR23, 0x3, UPT ;  /* 0x000000031700788c */ /* 0x000fcc000bf05270 */
[----:B------:R-:W-:-:S13]  /*2d70*/  PLOP3.LUT P1, PT, PT, PT, UP0, 0x80, 0x0 ;  /* 0x000000000000781c */ /* 0x000fda0003f2f008 */
[----:B01----:R-:W-:Y:S05]  /*2d80*/  @!P1 BRA `(.L_x_20) ;  /* 0x0000000000049947 */ /* 0x003fea0003800000 */
[----:B------:R-:W-:Y:S01]  /*2d90*/  BPT.TRAP 0x1 ;  /* 0x000000040000795c */ /* 0x000fe20000300000 */
.L_x_20:
[----:B------:R-:W0:Y:S01]  /*2da0*/  S2UR UR16, SR_CgaCtaId ;  /* 0x00000000001079c3 */ /* 0x000e220000008800 */
[----:B------:R-:W-:Y:S01]  /*2db0*/  UMOV UR10, 0x400 ;  /* 0x00000400000a7882 */ /* 0x000fe20000000000 */
[----:B------:R-:W-:Y:S01]  /*2dc0*/  SHF.L.U32 R229, R227, 0x1f, RZ ;  /* 0x0000001fe3e57819 */ /* 0x000fe200000006ff */
[----:B0-----:R-:W-:-:S04]  /*2dd0*/  ULEA UR10, UR16, UR10, 0x18 ;  /* 0x0000000a100a7291 */ /* 0x001fc8000f8ec03f */
[----:B------:R-:W-:-:S09]  /*2de0*/  ULEA UR16, UR12, UR10, 0x3 ;  /* 0x0000000a0c107291 */ /* 0x000fd2000f8e183f */
[----:B------:R0:W1:Y:S01]  /*2df0*/  SYNCS.PHASECHK.TRANS64.TRYWAIT P0, [UR16], R229 ;  /* 0x000000e5ff0075a7 */ /* 0x0000620008000150 */
[----:B------:R-:W-:Y:S05]  /*2e00*/  @!P1 BRA `(.L_x_21) ;  /* 0x0000000000049947 */ /* 0x000fea0003800000 */
[----:B------:R-:W-:Y:S01]  /*2e10*/  BPT.TRAP 0x1 ;  /* 0x000000040000795c */ /* 0x000fe20000300000 */
.L_x_21:
[----:B-1----:R-:W-:Y:S05]  /*2e20*/  @P0 BRA `(.L_x_22) ;  /* 0x0000000000080947 */ /* 0x002fea0003800000 */
[----:B------:R-:W1:Y:S02]  /*2e30*/  SYNCS.PHASECHK.TRANS64.TRYWAIT P0, [UR16], R229 ;  /* 0x000000e5ff0075a7 */ /* 0x000e640008000150 */
[----:B-1----:R-:W-:Y:S05]  /*2e40*/  @!P0 BRA `(.L_x_23) ;  /* 0x000000d400288947 */ /* 0x002fea0003800000 */
.L_x_22:
[----:B------:R-:W-:Y:S01]  /*2e50*/  UIADD3 UR16, UR10, 0x14100, URZ ;  /* 0x000141000a107890 */ /* 0x000fe2000fffe03f */
[----:B------:R-:W-:Y:S01]  /*2e60*/  WARPGROUP.ARRIVE ;  /* 0x00000000000079c5 */ /* 0x000fe20000000000 */
[----:B------:R-:W-:Y:S02]  /*2e70*/  UISETP.NE.AND UP0, UPT, UR7, URZ, UPT ;  /* 0x0000003f0700728c */ /* 0x000fe4000bf05270 */
[----:B------:R-:W-:Y:S02]  /*2e80*/  USHF.R.U32.HI UR16, URZ, 0x4, UR16 ;  /* 0x000000043f107899 */ /* 0x000fe40008011610 */
[----:B------:R-:W-:Y:S02]  /*2e90*/  USEL UR8, UR8, URZ, !UP0 ;  /* 0x0000003f08087287 */ /* 0x000fe4000c000000 */
[----:B------:R-:W-:Y:S02]  /*2ea0*/  ULOP3.LUT UR16, UR16, 0x3fff, URZ, 0xc0, !UPT ;  /* 0x00003fff10107892 */ /* 0x000fe4000f8ec03f */
[----:B------:R-:W-:-:S02]  /*2eb0*/  UISETP.NE.U32.AND UP0, UPT, UR8, URZ, UPT ;  /* 0x0000003f0800728c */ /* 0x000fc4000bf05070 */
[----:B------:R-:W-:Y:S02]  /*2ec0*/  ULOP3.LUT UR7, UR11, 0x10000, URZ, 0xfc, !UPT ;  /* 0x000100000b077892 */ /* 0x000fe4000f8efc3f */
[----:B------:R-:W-:Y:S02]  /*2ed0*/  ULOP3.LUT UR8, UR16, 0x10000, URZ, 0xfc, !UPT ;  /* 0x0001000010087892 */ /* 0x000fe4000f8efc3f */
[----:B------:R-:W-:Y:S02]  /*2ee0*/  ULEA UR7, UR12, UR7, 0xa ;  /* 0x000000070c077291 */ /* 0x000fe4000f8e503f */
[----:B------:R-:W-:Y:S01]  /*2ef0*/  ULEA UR8, UR12, UR8, 0x9 ;  /* 0x000000080c087291 */ /* 0x000fe2000f8e483f */
[----:B------:R-:W-:Y:S01]  /*2f00*/  UMOV UR17, 0x80000020 ;  /* 0x8000002000117882 */ /* 0x000fe20000000000 */
[----:B------:R-:W-:Y:S01]  /*2f10*/  UMOV UR19, 0x80000020 ;  /* 0x8000002000137882 */ /* 0x000fe20000000000 */
[----:B------:R-:W-:Y:S02]  /*2f20*/  UIADD3 UR6, UR6, 0x2, URZ ;  /* 0x0000000206067890 */ /* 0x000fe4000fffe03f */
[----:B------:R-:W-:-:S02]  /*2f30*/  UMOV UR16, UR7 ;  /* 0x0000000700107c82 */ /* 0x000fc40008000000 */
[----:B------:R-:W-:Y:S02]  /*2f40*/  UMOV UR18, UR8 ;  /* 0x0000000800127c82 */ /* 0x000fe40008000000 */
[----:B------:R-:W-:Y:S01]  /*2f50*/  QGMMA.64x128x32.F32.E5M2.E5M2 R88, gdesc[UR16], R88, UP0 ;  /* 0x01e00000105879f3 */ /* 0x000fe2000bf03858 */
[----:B------:R-:W-:Y:S01]  /*2f60*/  UIADD3 UR16, UR7, 0x200, URZ ;  /* 0x0000020007107890 */ /* 0x000fe2000fffe03f */
[----:B------:R-:W-:-:S10]  /*2f70*/  UMOV UR17, 0x80000020 ;  /* 0x8000002000117882 */ /* 0x000fd40000000000 */
[----:B------:R-:W-:Y:S01]  /*2f80*/  QGMMA.64x128x32.F32.E5M2.E5M2 R24, gdesc[UR16], R24, UP0 ;  /* 0x01e00000101879f3 */ /* 0x000fe2000bf03818 */
[----:B------:R-:W-:Y:S02]  /*2f90*/  UIADD3 UR16, UR7, 0x2, URZ ;  /* 0x0000000207107890 */ /* 0x000fe4000fffe03f */
[----:B------:R-:W-:Y:S01]  /*2fa0*/  UIADD3 UR18, UR8, 0x2, URZ ;  /* 0x0000000208127890 */ /* 0x000fe2000fffe03f */
[----:B------:R-:W-:Y:S01]  /*2fb0*/  UMOV UR17, 0x80000020 ;  /* 0x8000002000117882 */ /* 0x000fe20000000000 */
[----:B------:R-:W-:Y:S01]  /*2fc0*/  UMOV UR19, 0x80000020 ;  /* 0x8000002000137882 */ /* 0x000fe20000000000 */
[----:B------:R-:W-:-:S06]  /*2fd0*/  UISETP.NE.AND UP0, UPT, UR6, UR25, UPT ;  /* 0x000000190600728c */ /* 0x000fcc000bf05270 */
[----:B------:R-:W-:Y:S01]  /*2fe0*/  QGMMA.64x128x32.F32.E5M2.E5M2 R88, gdesc[UR16], R88 ;  /* 0x01e00000105879f3 */ /* 0x000fe20008703858 */
[----:B------:R-:W-:Y:S01]  /*2ff0*/  UIADD3 UR16, UR7, 0x202, URZ ;  /* 0x0000020207107890 */ /* 0x000fe2000fffe03f */
[----:B------:R-:W-:Y:S01]  /*3000*/  UMOV UR17, 0x80000020 ;  /* 0x8000002000117882 */ /* 0x000fe20000000000 */
[----:B------:R-:W-:-:S06]  /*3010*/  USEL UR7, URZ, 0x1, UP0 ;  /* 0x000000013f077887 */ /* 0x000fcc0008000000 */
[----:B------:R-:W-:-:S03]  /*3020*/  ISETP.NE.AND P0, PT, RZ, UR7, PT ;  /* 0x00000007ff007c0c */ /* 0x000fc6000bf05270 */
[----:B------:R-:W-:Y:S03]  /*3030*/  QGMMA.64x128x32.F32.E5M2.E5M2 R24, gdesc[UR16], R24, gsb0 ;  /* 0x01e00000101879f3 */ /* 0x000fe60008003818 */
[----:B------:R-:W-:-:S07]  /*3040*/  WARPGROUP.DEPBAR.LE gsb0, 0x1 ;  /* 0x00008000000079c5 */ /* 0x000fce0000010100 */
[----:B------:R-:W-:Y:S05]  /*3050*/  @!P0 BRA `(.L_x_24) ;  /* 0x0000000c00808947 */ /* 0x000fea0003800000 */
[----:B------:R-:W-:Y:S02]  /*3060*/  WARPGROUP.DEPBAR.LE gsb0, 0x0 ;  /* 0x00008000000079c5 */ /* 0x000fe40000010000 */
[----:B------:R-:W-:-:S01]  /*3070*/  FADD R226, R88, R226 ;  /* 0x000000e258e27221 */ /* 0x000fc20000000000 */
[----:B------:R-:W-:Y:S01]  /*3080*/  FADD R225, R89, R225 ;  /* 0x000000e159e17221 */ /* 0x000fe20000000000 */
[----:B------:R1:W-:Y:S01]  /*3090*/  STL [R1+0x88], R227 ;  /* 0x000088e301007387 */ /* 0x0003e20000100800 */
[----:B------:R-:W-:-:S01]  /*30a0*/  FADD R224, R90, R224 ;  /* 0x000000e05ae07221 */ /* 0x000fc20000000000 */
[----:B------:R-:W-:Y:S01]  /*30b0*/  FADD R223, R91, R223 ;  /* 0x000000df5bdf7221 */ /* 0x000fe20000000000 */
[----:B------:R-:W-:-:S01]  /*30c0*/  FADD R222, R92, R222 ;  /* 0x000000de5cde7221 */ /* 0x000fc20000000000 */
[----:B------:R-:W-:Y:S01]  /*30d0*/  FADD R221, R93, R221 ;  /* 0x000000dd5ddd7221 */ /* 0x000fe20000000000 */
[----:B-1----:R-:W2:Y:S04]  /*30e0*/  LDL.LU R227, [R1+0x30] ;  /* 0x0000300001e37983 */ /* 0x002ea80000300800 */
[----:B------:R1:W-:Y:S01]  /*30f0*/  STL [R1+0x8c], R226 ;  /* 0x00008ce201007387 */ /* 0x0003e20000100800 */
[----:B------:R-:W-:-:S01]  /*3100*/  FADD R220, R94, R220 ;  /* 0x000000dc5edc7221 */ /* 0x000fc20000000000 */
[----:B------:R-:W-:-:S02]  /*3110*/  FADD R219, R95, R219 ;  /* 0x000000db5fdb7221 */ /* 0x000fc40000000000 */
[----:B-1----:R-:W3:Y:S04]  /*3120*/  LDL.LU R226, [R1+0x2c] ;  /* 0x00002c0001e27983 */ /* 0x002ee80000300800 */
[----:B------:R1:W-:Y:S01]  /*3130*/  STL [R1+0x90], R225 ;  /* 0x000090e101007387 */ /* 0x0003e20000100800 */
[----:B------:R-:W-:-:S03]  /*3140*/  FADD R218, R96, R218 ;  /* 0x000000da60da7221 */ /* 0x000fc60000000000 */
[----:B-1----:R-:W4:Y:S04]  /*3150*/  LDL.LU R225, [R1+0x28] ;  /* 0x0000280001e17983 */ /* 0x002f280000300800 */
        /* <DEDUP_REMOVED lines=9> */
[----:B------:R1:W-:Y:S04]  /*31f0*/  STL [R1+0xa0], R221 ;  /* 0x0000a0dd01007387 */ /* 0x0003e80000100800 */
        /* <DEDUP_REMOVED lines=12> */
[----:B-1----:R-:W4:Y:S01]  /*32c0*/  LDL.LU R215, [R1] ;  /* 0x0000000001d77983 */ /* 0x002f220000300800 */
[----:B------:R-:W-:-:S01]  /*32d0*/  FADD R214, R100, R214 ;  /* 0x000000d664d67221 */ /* 0x000fc20000000000 */
[----:B------:R-:W-:Y:S01]  /*32e0*/  FADD R213, R101, R213 ;  /* 0x000000d565d57221 */ /* 0x000fe20000000000 */
[----:B------:R-:W-:-:S01]  /*32f0*/  FADD R212, R102, R212 ;  /* 0x000000d466d47221 */ /* 0x000fc20000000000 */
[----:B------:R-:W-:Y:S01]  /*3300*/  FADD R211, R103, R211 ;  /* 0x000000d367d37221 */ /* 0x000fe20000000000 */
[----:B------:R-:W-:-:S01]  /*3310*/  FADD R210, R104, R210 ;  /* 0x000000d268d27221 */ /* 0x000fc20000000000 */
[----:B------:R-:W-:Y:S01]  /*3320*/  STL [R1+0xbc], R214 ;  /* 0x0000bcd601007387 */ /* 0x000fe20000100800 */
        /* <DEDUP_REMOVED lines=11> */
[----:B------:R1:W-:Y:S01]  /*33e0*/  STL [R1+0xc8], R211 ;  /* 0x0000c8d301007387 */ /* 0x0003e20000100800 */
[----:B------:R-:W-:-:S01]  /*33f0*/  FADD R200, R114, R200 ;  /* 0x000000c872c87221 */ /* 0x000fc20000000000 */
[----:B------:R-:W-:Y:S01]  /*3400*/  FADD R199, R115, R199 ;  /* 0x000000c773c77221 */ /* 0x000fe20000000000 */
        /* <DEDUP_REMOVED lines=69> */
[----:B-----5:R-:W-:Y:S01]  /*3860*/  FADD R0, R57, R0 ;  /* 0x0000000039007221 */ /* 0x020fe20000000000 */
[----:B--2---:R-:W-:-:S01]  /*3870*/  FADD R227, R70, R227 ;  /* 0x000000e346e37221 */ /* 0x004fc20000000000 */
[----:B---3--:R-:W-:Y:S01]  /*3880*/  FADD R226, R69, R226 ;  /* 0x000000e245e27221 */ /* 0x008fe20000000000 */
[----:B----4-:R-:W-:-:S01]  /*3890*/  FADD R225, R68, R225 ;  /* 0x000000e144e17221 */ /* 0x010fc20000000000 */
        /* <DEDUP_REMOVED lines=9> */
[----:B------:R-:W-:-:S05]  /*3930*/  FADD R215, R58, R215 ;  /* 0x000000d73ad77221 */ /* 0x000fca0000000000 */
[----:B------:R2:W-:Y:S04]  /*3940*/  STL [R1], R215 ;  /* 0x000000d701007387 */ /* 0x0005e80000100800 */
[----:B------:R3:W-:Y:S04]  /*3950*/  STL [R1+0x4], R216 ;  /* 0x000004d801007387 */ /* 0x0007e80000100800 */
        /* <DEDUP_REMOVED lines=8> */
[----:B-1----:R-:W4:Y:S04]  /*39e0*/  LDL.LU R211, [R1+0x34] ;  /* 0x0000340001d37983 */ /* 0x002f280000300800 */
[----:B------:R1:W-:Y:S04]  /*39f0*/  STL [R1+0x28], R225 ;  /* 0x000028e101007387 */ /* 0x0003e80000100800 */
[----:B------:R-:W4:Y:S04]  /*3a00*/  LDL.LU R212, [R1+0x38] ;  /* 0x0000380001d47983 */ /* 0x000f280000300800 */
[----:B------:R1:W-:Y:S04]  /*3a10*/  STL [R1+0x2c], R226 ;  /* 0x00002ce201007387 */ /* 0x0003e80000100800 */
[----:B------:R-:W4:Y:S04]  /*3a20*/  LDL.LU R213, [R1+0x3c] ;  /* 0x00003c0001d57983 */ /* 0x000f280000300800 */
[----:B------:R1:W-:Y:S04]  /*3a30*/  STL [R1+0x30], R227 ;  /* 0x000030e301007387 */ /* 0x0003e80000100800 */
[----:B------:R-:W4:Y:S04]  /*3a40*/  LDL.LU R214, [R1+0x40] ;  /* 0x0000400001d67983 */ /* 0x000f280000300800 */
[----:B--2---:R-:W2:Y:S04]  /*3a50*/  LDL.LU R215, [R1+0x44] ;  /* 0x0000440001d77983 */ /* 0x004ea80000300800 */
[----:B---3--:R-:W3:Y:S04]  /*3a60*/  LDL.LU R216, [R1+0x48] ;  /* 0x0000480001d87983 */ /* 0x008ee80000300800 */
[----:B----4-:R-:W4:Y:S04]  /*3a70*/  LDL.LU R217, [R1+0x4c] ;  /* 0x00004c0001d97983 */ /* 0x010f280000300800 */
[----:B0-----:R-:W4:Y:S04]  /*3a80*/  LDL.LU R218, [R1+0x50] ;  /* 0x0000500001da7983 */ /* 0x001f280000300800 */
[----:B------:R-:W4:Y:S04]  /*3a90*/  LDL.LU R219, [R1+0x54] ;  /* 0x0000540001db7983 */ /* 0x000f280000300800 */
[----:B------:R-:W4:Y:S04]  /*3aa0*/  LDL.LU R220, [R1+0x58] ;  /* 0x0000580001dc7983 */ /* 0x000f280000300800 */
[----:B------:R-:W4:Y:S04]  /*3ab0*/  LDL.LU R221, [R1+0x5c] ;  /* 0x00005c0001dd7983 */ /* 0x000f280000300800 */
[----:B------:R-:W4:Y:S04]  /*3ac0*/  LDL.LU R222, [R1+0x60] ;  /* 0x0000600001de7983 */ /* 0x000f280000300800 */
[----:B------:R-:W4:Y:S04]  /*3ad0*/  LDL.LU R223, [R1+0x64] ;  /* 0x0000640001df7983 */ /* 0x000f280000300800 */
[----:B------:R-:W4:Y:S04]  /*3ae0*/  LDL.LU R224, [R1+0x68] ;  /* 0x0000680001e07983 */ /* 0x000f280000300800 */
[----:B-1----:R-:W4:Y:S04]  /*3af0*/  LDL.LU R225, [R1+0x6c] ;  /* 0x00006c0001e17983 */ /* 0x002f280000300800 */
[----:B------:R-:W4:Y:S04]  /*3b00*/  LDL.LU R226, [R1+0x70] ;  /* 0x0000700001e27983 */ /* 0x000f280000300800 */
[----:B------:R-:W4:Y:S01]  /*3b10*/  LDL.LU R227, [R1+0x74] ;  /* 0x0000740001e37983 */ /* 0x000f220000300800 */
[----:B------:R-:W-:-:S05]  /*3b20*/  FADD R211, R71, R211 ;  /* 0x000000d347d37221 */ /* 0x000fca0000000000 */
[----:B------:R0:W-:Y:S01]  /*3b30*/  STL [R1+0x34], R211 ;  /* 0x000034d301007387 */ /* 0x0001e20000100800 */
[----:B------:R-:W-:-:S03]  /*3b40*/  FADD R212, R72, R212 ;  /* 0x000000d448d47221 */ /* 0x000fc60000000000 */
[----:B0-----:R1:W5:Y:S01]  /*3b50*/  LDL.LU R211, [R1+0xc8] ;  /* 0x0000c80001d37983 */ /* 0x0013620000300800 */
[----:B------:R-:W-:-:S03]  /*3b60*/  FADD R213, R73, R213 ;  /* 0x000000d549d57221 */ /* 0x000fc60000000000 */
[----:B------:R0:W-:Y:S01]  /*3b70*/  STL [R1+0x38], R212 ;  /* 0x000038d401007387 */ /* 0x0001e20000100800 */
[----:B------:R-:W-:-:S01]  /*3b80*/  FADD R214, R74, R214 ;  /* 0x000000d64ad67221 */ /* 0x000fc20000000000 */
[----:B--2---:R-:W-:Y:S02]  /*3b90*/  FADD R215, R75, R215 ;  /* 0x000000d74bd77221 */ /* 0x004fe40000000000 */
[----:B0-----:R1:W5:Y:S01]  /*3ba0*/  LDL.LU R212, [R1+0xc4] ;  /* 0x0000c40001d47983 */ /* 0x0013620000300800 */
[----:B---3--:R-:W-:-:S03]  /*3bb0*/  FADD R216, R76, R216 ;  /* 0x000000d84cd87221 */ /* 0x008fc60000000000 */
[----:B------:R0:W-:Y:S01]  /*3bc0*/  STL [R1+0x3c], R213 ;  /* 0x00003cd501007387 */ /* 0x0001e20000100800 */
[----:B----4-:R-:W-:-:S03]  /*3bd0*/  FADD R217, R77, R217 ;  /* 0x000000d94dd97221 */ /* 0x010fc60000000000 */
[----:B0-----:R1:W5:Y:S01]  /*3be0*/  LDL.LU R213, [R1+0xc0] ;  /* 0x0000c00001d57983 */ /* 0x0013620000300800 */
[----:B------:R-:W-:-:S03]  /*3bf0*/  FADD R218, R78, R218 ;  /* 0x000000da4eda7221 */ /* 0x000fc60000000000 */
[----:B------:R0:W-:Y:S01]  /*3c00*/  STL [R1+0x40], R214 ;  /* 0x000040d601007387 */ /* 0x0001e20000100800 */
[----:B------:R-:W-:-:S01]  /*3c10*/  FADD R219, R79, R219 ;  /* 0x000000db4fdb7221 */ /* 0x000fc20000000000 */
[----:B------:R-:W-:Y:S02]  /*3c20*/  FADD R220, R80, R220 ;  /* 0x000000dc50dc7221 */ /* 0x000fe40000000000 */
[----:B0-----:R1:W5:Y:S04]  /*3c30*/  LDL.LU R214, [R1+0xbc] ;  /* 0x0000bc0001d67983 */ /* 0x0013680000300800 */
[----:B------:R0:W-:Y:S01]  /*3c40*/  STL [R1+0x44], R215 ;  /* 0x000044d701007387 */ /* 0x0001e20000100800 */
[----:B------:R-:W-:-:S01]  /*3c50*/  FADD R221, R81, R221 ;  /* 0x000000dd51dd7221 */ /* 0x000fc20000000000 */
[----:B------:R-:W-:-:S02]  /*3c60*/  FADD R222, R82, R222 ;  /* 0x000000de52de7221 */ /* 0x000fc40000000000 */
[----:B0-----:R1:W5:Y:S04]  /*3c70*/  LDL.LU R215, [R1+0xb8] ;  /* 0x0000b80001d77983 */ /* 0x0013680000300800 */
[----:B------:R0:W-:Y:S01]  /*3c80*/  STL [R1+0x48], R216 ;  /* 0x000048d801007387 */ /* 0x0001e20000100800 */
[----:B------:R-:W-:-:S03]  /*3c90*/  FADD R223, R83, R223 ;  /* 0x000000df53df7221 */ /* 0x000fc60000000000 */
        /* <DEDUP_REMOVED lines=13> */
[----:B------:R0:W-:Y:S04]  /*3d70*/  STL [R1+0x5c], R221 ;  /* 0x00005cdd01007387 */ /* 0x0001e80000100800 */
        /* <DEDUP_REMOVED lines=12> */
[----:B0-----:R1:W5:Y:S01]  /*3e40*/  LDL.LU R227, [R1+0x88] ;  /* 0x0000880001e37983 */ /* 0x0013620000300800 */
[----:B------:R-:W-:-:S05]  /*3e50*/  UMOV UR6, URZ ;  /* 0x0000003f00067c82 */ /* 0x000fca0008000000 */
.L_x_24:
[----:B------:R-:W-:Y:S05]  /*3e60*/  @!P1 BRA `(.L_x_25) ;  /* 0x0000000000049947 */ /* 0x000fea0003800000 */
[----:B------:R-:W-:Y:S01]  /*3e70*/  BPT.TRAP 0x1 ;  /* 0x000000040000795c */ /* 0x000fe20000300000 */
.L_x_25:
[----:B------:R-:W-:Y:S02]  /*3e80*/  UISETP.GT.U32.AND UP0, UPT, UR13, 0x1, UPT ;  /* 0x000000010d00788c */ /* 0x000fe4000bf04070 */
[----:B------:R-:W-:-:S04]  /*3e90*/  ULEA UR8, UR24, UR10, 0x3 ;  /* 0x0000000a18087291 */ /* 0x000fc8000f8e183f */
[----:B------:R-:W-:Y:S01]  /*3ea0*/  UIADD3 UR8, UR8, 0x28, URZ ;  /* 0x0000002808087890 */ /* 0x000fe2000fffe03f */
[----:B------:R-:W-:-:S03]  /*3eb0*/  PLOP3.LUT P0, PT, PT, PT, UP0, 0x80, 0x0 ;  /* 0x000000000000781c */ /* 0x000fc60003f0f008 */
[----:B------:R-:W-:-:S09]  /*3ec0*/  UPRMT UR8, URZ, 0x654, UR8 ;  /* 0x000006543f087896 */ /* 0x000fd20008000008 */
[----:B------:R-:W-:Y:S01]  /*3ed0*/  SYNCS.ARRIVE.TRANS64.RED.A1T0 RZ, [UR8], RZ ;  /* 0x000000ffffff79a7 */ /* 0x000fe20008100408 */
[----:B------:R-:W-:Y:S05]  /*3ee0*/  @P0 BRA `(.L_x_26) ;  /* 0x0000000000040947 */ /* 0x000fea0003800000 */
[----:B------:R-:W-:Y:S01]  /*3ef0*/  BPT.TRAP 0x1 ;  /* 0x000000040000795c */ /* 0x000fe20000300000 */
.L_x_26:
[----:B------:R-:W-:Y:S01]  /*3f00*/  UIADD3 UR12, UR12, 0x1, URZ ;  /* 0x000000010c0c7890 */ /* 0x000fe2000fffe03f */
[C---:B------:R-:W-:Y:S01]  /*3f10*/  ISETP.GT.AND P0, PT, R228.reuse, 0x1, PT ;  /* 0x00000001e400780c */ /* 0x040fe20003f04270 */
[----:B------:R-:W-:Y:S01]  /*3f20*/  UIADD3 UR24, UR24, 0x1, URZ ;  /* 0x0000000118187890 */ /* 0x000fe2000fffe03f */
[----:B------:R-:W-:Y:S01]  /*3f30*/  VIADD R228, R228, 0xffffffff ;  /* 0xffffffffe4e47836 */ /* 0x000fe20000000000 */
[----:B------:R-:W-:Y:S02]  /*3f40*/  UISETP.NE.AND UP0, UPT, UR12, 0x5, UPT ;  /* 0x000000050c00788c */ /* 0x000fe4000bf05270 */
[----:B------:R-:W-:Y:S02]  /*3f50*/  UISETP.NE.AND UP1, UPT, UR24, 0x5, UPT ;  /* 0x000000051800788c */ /* 0x000fe4000bf25270 */
[----:B------:R-:W-:Y:S02]  /*3f60*/  USEL UR8, URZ, 0x1, UP0 ;  /* 0x000000013f087887 */ /* 0x000fe40008000000 */
[----:B------:R-:W-:-:S02]  /*3f70*/  USEL UR12, UR12, URZ, UP0 ;  /* 0x0000003f0c0c7287 */ /* 0x000fc40008000000 */
[----:B------:R-:W-:Y:S02]  /*3f80*/  USEL UR24, UR24, URZ, UP1 ;  /* 0x0000003f18187287 */ /* 0x000fe40008800000 */
[----:B-----5:R-:W-:Y:S01]  /*3f90*/  LOP3.LUT R227, R227, UR8, RZ, 0x3c, !PT ;  /* 0x00000008e3e37c12 */ /* 0x020fe2000f8e3cff */
[----:B------:R-:W-:Y:S01]  /*3fa0*/  UMOV UR8, 0x1 ;  /* 0x0000000100087882 */ /* 0x000fe20000000000 */
[----:B------:R-:W-:Y:S08]  /*3fb0*/  @P0 BRA `(.L_x_27) ;  /* 0xffffffec00680947 */ /* 0x000ff0000383ffff */
.L_x_19:
[----:B------:R-:W-:-:S04]  /*3fc0*/  UISETP.NE.AND UP0, UPT, UR6, URZ, UPT ;  /* 0x0000003f0600728c */ /* 0x000fc8000bf05270 */
[----:B------:R-:W-:-:S06]  /*3fd0*/  USEL UR6, URZ, 0x1, !UP0 ;  /* 0x000000013f067887 */ /* 0x000fcc000c000000 */
[----:B------:R-:W-:-:S13]  /*3fe0*/  ISETP.NE.AND P0, PT, RZ, UR6, PT ;  /* 0x00000006ff007c0c */ /* 0x000fda000bf05270 */
[----:B------:R-:W-:Y:S05]  /*3ff0*/  @!P0 BRA `(.L_x_28) ;  /* 0x0000000c00dc8947 */ /* 0x000fea0003800000 */
[----:B------:R-:W2:Y:S04]  /*4000*/  LDL.LU R227, [R1+0x74] ;  /* 0x0000740001e37983 */ /* 0x000ea80000300800 */
[----:B--2---:R2:W-:Y:S04]  /*4010*/  STL [R1+0x88], R227 ;  /* 0x000088e301007387 */ /* 0x0045e80000100800 */
[----:B--2---:R-:W2:Y:S04]  /*4020*/  LDL.LU R227, [R1+0x70] ;  /* 0x0000700001e37983 */ /* 0x004ea80000300800 */
        /* <DEDUP_REMOVED lines=55> */
[----:B--2---:R-:W2:Y:S01]  /*43a0*/  LDL.LU R227, [R1] ;  /* 0x0000000001e37983 */ /* 0x004ea20000300800 */
[----:B------:R-:W-:-:S02]  /*43b0*/  WARPGROUP.DEPBAR.LE gsb0, 0x0 ;  /* 0x00008000000079c5 */ /* 0x000fc40000010000 */
[----:B------:R-:W-:Y:S01]  /*43c0*/  FADD R226, R88, R226 ;  /* 0x000000e258e27221 */ /* 0x000fe20000000000 */
        /* <DEDUP_REMOVED lines=97> */
[----:B--2---:R-:W-:-:S05]  /*49e0*/  FADD R227, R58, R227 ;  /* 0x000000e33ae37221 */ /* 0x004fca0000000000 */
[----:B------:R2:W-:Y:S04]  /*49f0*/  STL [R1], R227 ;  /* 0x000000e301007387 */ /* 0x0005e80000100800 */
[----:B--2---:R-:W2:Y:S02]  /*4a00*/  LDL.LU R227, [R1+0xf8] ;  /* 0x0000f80001e37983 */ /* 0x004ea40000300800 */
[----:B--2---:R-:W-:-:S05]  /*4a10*/  FADD R227, R59, R227 ;  /* 0x000000e33be37221 */ /* 0x004fca0000000000 */
[----:B------:R2:W-:Y:S04]  /*4a20*/  STL [R1+0x4], R227 ;  /* 0x000004e301007387 */ /* 0x0005e80000100800 */
        /* <DEDUP_REMOVED lines=83> */
[----:B------:R2:W-:Y:S02]  /*4f60*/  STL [R1+0x74], R227 ;  /* 0x000074e301007387 */ /* 0x0005e40000100800 */
.L_x_28:
[----:B------:R-:W-:Y:S02]  /*4f70*/  WARPGROUP.DEPBAR.LE gsb0, 0x0 ;  /* 0x00008000000079c5 */ /* 0x000fe40000010000 */
[----:B------:R-:W3:Y:S02]  /*4f80*/  LDC R24, c[0x0][0x28c] ;  /* 0x0000a300ff187b82 */ /* 0x000ee40000000800 */
[----:B---3--:R-:W-:-:S13]  /*4f90*/  ISETP.GE.AND P0, PT, R24, 0x1, PT ;  /* 0x000000011800780c */ /* 0x008fda0003f06270 */
[----:B------:R-:W-:Y:S05]  /*4fa0*/  @!P0 BRA `(.L_x_29) ;  /* 0x0000000000488947 */ /* 0x000fea0003800000 */
[----:B------:R-:W-:-:S06]  /*4fb0*/  UISETP.NE.AND UP0, UPT, UR23, 0x3, UPT ;  /* 0x000000031700788c */ /* 0x000fcc000bf05270 */
[----:B------:R-:W-:-:S13]  /*4fc0*/  PLOP3.LUT P0, PT, PT, PT, UP0, 0x80, 0x0 ;  /* 0x000000000000781c */ /* 0x000fda0003f0f008 */
[----:B------:R-:W-:Y:S05]  /*4fd0*/  @!P0 BRA `(.L_x_30) ;  /* 0x0000000000048947 */ /* 0x000fea0003800000 */
[----:B------:R-:W-:Y:S01]  /*4fe0*/  BPT.TRAP 0x1 ;  /* 0x000000040000795c */ /* 0x000fe20000300000 */
.L_x_30:
[----:B------:R-:W-:-:S04]  /*4ff0*/  UISETP.LT.AND UP0, UPT, UR9, 0x1, UPT ;  /* 0x000000010900788c */ /* 0x000fc8000bf01270 */
[----:B------:R-:W-:Y:S02]  /*5000*/  USEL UR8, UR9, 0x1, UP0 ;  /* 0x0000000109087887 */ /* 0x000fe40008000000 */
[----:B------:R-:W-:Y:S02]  /*5010*/  UISETP.GT.U32.AND UP0, UPT, UR13, 0x1, UPT ;  /* 0x000000010d00788c */ /* 0x000fe4000bf04070 */
[----:B------:R-:W-:-:S04]  /*5020*/  UIADD3 UR8, UR5, UR9, -UR8 ;  /* 0x0000000905087290 */ /* 0x000fc8000fffe808 */
[----:B------:R-:W-:Y:S01]  /*5030*/  UIMAD.WIDE.U32 UR6, UR8, -0x33333333, URZ ;  /* 0xcccccccd080678a5 */ /* 0x000fe2000f8e003f */
[----:B------:R-:W-:-:S03]  /*5040*/  PLOP3.LUT P0, PT, PT, PT, UP0, 0x80, 0x0 ;  /* 0x000000000000781c */ /* 0x000fc60003f0f008 */
[----:B------:R-:W-:-:S04]  /*5050*/  USHF.R.U32.HI UR6, URZ, 0x2, UR7 ;  /* 0x000000023f067899 */ /* 0x000fc80008011607 */
[----:B------:R-:W-:-:S04]  /*5060*/  UIMAD UR8, UR6, -0x5, UR8 ;  /* 0xfffffffb060878a4 */ /* 0x000fc8000f8e0208 */
[----:B------:R-:W-:-:S04]  /*5070*/  ULEA UR8, UR8, UR10, 0x3 ;  /* 0x0000000a08087291 */ /* 0x000fc8000f8e183f */
[----:B------:R-:W-:-:S04]  /*5080*/  UIADD3 UR8, UR8, 0x28, URZ ;  /* 0x0000002808087890 */ /* 0x000fc8000fffe03f */
[----:B------:R-:W-:-:S09]  /*5090*/  UPRMT UR8, URZ, 0x654, UR8 ;  /* 0x000006543f087896 */ /* 0x000fd20008000008 */
[----:B------:R-:W-:Y:S01]  /*50a0*/  SYNCS.ARRIVE.TRANS64.RED.A1T0 RZ, [UR8], RZ ;  /* 0x000000ffffff79a7 */ /* 0x000fe20008100408 */
[----:B------:R-:W-:Y:S05]  /*50b0*/  @P0 BRA `(.L_x_29) ;  /* 0x0000000000040947 */ /* 0x000fea0003800000 */
[----:B------:R-:W-:Y:S01]  /*50c0*/  BPT.TRAP 0x1 ;  /* 0x000000040000795c */ /* 0x000fe20000300000 */
.L_x_29:
[----:B------:R3:W-:Y:S01]  /*50d0*/  STL [R1+0x8c], R2 ;  /* 0x00008c0201007387 */ /* 0x0007e20000100800 */
[----:B------:R-:W4:Y:S01]  /*50e0*/  LDC R29, c[0x0][0x288] ;  /* 0x0000a200ff1d7b82 */ /* 0x000f220000000800 */
[----:B------:R-:W-:Y:S02]  /*50f0*/  UIADD3 UR10, UR9, UR5, URZ ;  /* 0x00000005090a7290 */ /* 0x000fe4000fffe03f */
[----:B------:R-:W-:Y:S01]  /*5100*/  USHF.R.S32.HI UR11, URZ, 0x1f, UR22 ;  /* 0x0000001f3f0b7899 */ /* 0x000fe20008011416 */
[----:B------:R-:W-:Y:S01]  /*5110*/  ULDC.64 UR6, c[0x0][0x5d0] ;  /* 0x0001740000067ab9 */ /* 0x000fe20000000a00 */
[----:B------:R-:W-:Y:S01]  /*5120*/  ULDC UR12, c[0x0][0x284] ;  /* 0x0000a100000c7ab9 */ /* 0x000fe20000000800 */
[----:B---3--:R-:W3:Y:S04]  /*5130*/  LDL.LU R2, [R1+0x80] ;  /* 0x0000800001027983 */ /* 0x008ee80000300800 */
[----:B------:R0:W-:Y:S04]  /*5140*/  STL [R1+0x88], R0 ;  /* 0x0000880001007387 */ /* 0x0001e80000100800 */
[----:B--2---:R-:W2:Y:S01]  /*5150*/  LDL.LU R227, [R1+0x84] ;  /* 0x0000840001e37983 */ /* 0x004ea20000300800 */
[----:B0-----:R-:W0:Y:S02]  /*5160*/  S2R R0, SR_TID.X ;  /* 0x0000000000007919 */ /* 0x001e240000002100 */
[----:B0-----:R-:W-:-:S02]  /*5170*/  SHF.R.U32.HI R24, RZ, 0x2, R0 ;  /* 0x00000002ff187819 */ /* 0x001fc40000011600 */
[----:B------:R-:W-:Y:S02]  /*5180*/  LOP3.LUT R26, R0, 0x60, RZ, 0xc0, !PT ;  /* 0x00000060001a7812 */ /* 0x000fe400078ec0ff */
[----:B------:R-:W-:Y:S02]  /*5190*/  SHF.R.U32.HI R27, RZ, 0x7, R0 ;  /* 0x00000007ff1b7819 */ /* 0x000fe40000011600 */
[----:B------:R-:W-:Y:S02]  /*51a0*/  LOP3.LUT R25, R24, 0x7, RZ, 0xc0, !PT ;  /* 0x0000000718197812 */ /* 0x000fe400078ec0ff */
[----:B------:R-:W-:Y:S02]  /*51b0*/  SHF.R.U32.HI R28, RZ, 0x1, R26 ;  /* 0x00000001ff1c7819 */ /* 0x000fe4000001161a */
[----:B------:R-:W-:Y:S02]  /*51c0*/  LOP3.LUT R24, R27, 0x1, RZ, 0xc0, !PT ;  /* 0x000000011b187812 */ /* 0x000fe400078ec0ff */
[----:B------:R-:W-:Y:S01]  /*51d0*/  IADD3 R27, RZ, -R28, -R25 ;  /* 0x8000001cff1b7210 */ /* 0x000fe20007ffe819 */
[----:B------:R-:W-:-:S02]  /*51e0*/  IMAD.SHL.U32 R32, R0, 0x2, RZ ;  /* 0x0000000200207824 */ /* 0x000fc400078e00ff */
[C---:B------:R-:W-:Y:S02]  /*51f0*/  IMAD.SHL.U32 R26, R24.reuse, 0x40, RZ ;  /* 0x00000040181a7824 */ /* 0x040fe400078e00ff */
[----:B------:R-:W-:Y:S01]  /*5200*/  IMAD R42, R24, -0x40, R27 ;  /* 0xffffffc0182a7824 */ /* 0x000fe200078e021b */
[----:B------:R-:W-:Y:S01]  /*5210*/  LOP3.LUT R24, R0, 0x3, RZ, 0xc0, !PT ;  /* 0x0000000300187812 */ /* 0x000fe200078ec0ff */
[----:B---3--:R-:W-:Y:S02]  /*5220*/  IMAD.SHL.U32 R41, R2, 0x80, RZ ;  /* 0x0000008002297824 */ /* 0x008fe400078e00ff */
[----:B------:R0:W5:Y:S04]  /*5230*/  LDL.LU R2, [R1+0x8c] ;  /* 0x00008c0001027983 */ /* 0x0001680000300800 */
[----:B------:R0:W5:Y:S01]  /*5240*/  LDL.LU R0, [R1+0x88] ;  /* 0x0000880001007983 */ /* 0x0001620000300800 */
[----:B------:R-:W-:Y:S01]  /*5250*/  LOP3.LUT R43, R26, 0x40, R25, 0xe2, !PT ;  /* 0x000000401a2b7812 */ /* 0x000fe200078ee219 */
[----:B--2---:R-:W-:Y:S01]  /*5260*/  IMAD.SHL.U32 R25, R227, 0x100, RZ ;  /* 0x00000100e3197824 */ /* 0x004fe200078e00ff */
[----:B------:R-:W-:Y:S01]  /*5270*/  UISETP.GT.U32.AND UP0, UPT, UR10, 0x4, UPT ;  /* 0x000000040a00788c */ /* 0x000fe2000bf04070 */
[C---:B----4-:R-:W-:Y:S01]  /*5280*/  ISETP.GE.AND P0, PT, R41.reuse, R29, PT ;  /* 0x0000001d2900720c */ /* 0x050fe20003f06270 */
[----:B------:R-:W-:Y:S01]  /*5290*/  UIMAD UR5, UR11, UR6, URZ ;  /* 0x000000060b0572a4 */ /* 0x000fe2000f8e023f */
[----:B------:R-:W-:Y:S01]  /*52a0*/  LOP3.LUT R32, R41, 0x6, R32, 0xf8, !PT ;  /* 0x0000000629207812 */ /* 0x000fe200078ef820 */
[----:B------:R-:W-:Y:S01]  /*52b0*/  UISETP.LT.U32.AND UP0, UPT, UR9, 0x5, UP0 ;  /* 0x000000050900788c */ /* 0x000fe20008701070 */
[----:B------:R-:W-:Y:S01]  /*52c0*/  ISETP.GE.OR P0, PT, R25, UR12, P0 ;  /* 0x0000000c19007c0c */ /* 0x000fe20008706670 */
[----:B------:R-:W-:Y:S01]  /*52d0*/  UISETP.GE.U32.AND UP1, UPT, UR9, 0x5, UPT ;  /* 0x000000050900788c */ /* 0x000fe2000bf26070 */
[----:B------:R-:W-:Y:S01]  /*52e0*/  IMAD.U32 R27, RZ, RZ, UR6 ;  /* 0x00000006ff1b7e24 */ /* 0x000fe2000f8e00ff */
[----:B------:R-:W-:Y:S01]  /*52f0*/  UIMAD UR8, UR22, UR7, UR5 ;  /* 0x00000007160872a4 */ /* 0x000fe2000f8e0205 */
[----:B------:R-:W-:Y:S01]  /*5300*/  SHF.R.S32.HI R33, RZ, 0x1f, R32 ;  /* 0x0000001fff217819 */ /* 0x000fe20000011420 */
[----:B------:R-:W-:-:S02]  /*5310*/  UIMAD.WIDE.U32 UR6, UR10, -0x33333333, URZ ;  /* 0xcccccccd0a0678a5 */ /* 0x000fc4000f8e003f */
[----:B------:R-:W-:Y:S02]  /*5320*/  USEL UR5, URZ, 0x1, !UP0 ;  /* 0x000000013f057887 */ /* 0x000fe4000c000000 */
[----:B------:R-:W-:Y:S01]  /*5330*/  USHF.R.U32.HI UR6, URZ, 0x2, UR7 ;  /* 0x000000023f067899 */ /* 0x000fe20008011607 */
[----:B------:R-:W-:Y:S01]  /*5340*/  IMAD.WIDE.U32 R26, R27, UR22, R32 ;  /* 0x000000161b1a7c25 */ /* 0x000fe2000f8e0020 */
[----:B------:R-:W-:Y:S01]  /*5350*/  ULOP3.LUT UR4, UR4, UR5, URZ, 0x3c, !UPT ;  /* 0x0000000504047292 */ /* 0x000fe2000f8e3c3f */
[----:B------:R-:W-:Y:S02]  /*5360*/  IADD3 R42, -R25, UR12, R42 ;  /* 0x0000000c192a7c10 */ /* 0x000fe4000fffe12a */
[----:B------:R-:W-:Y:S01]  /*5370*/  IMAD.WIDE R38, R227, 0x100, RZ ;  /* 0x00000100e3267825 */ /* 0x000fe200078e02ff */
[----:B------:R-:W-:Y:S02]  /*5380*/  UIMAD UR5, UR6, -0x5, UR10 ;  /* 0xfffffffb060578a4 */ /* 0x000fe4000f8e020a */
[----:B------:R-:W-:Y:S01]  /*5390*/  @UP1 ULOP3.LUT UR4, UR4, 0x1, UR6, 0x78, !UPT ;  /* 0x0000000104041892 */ /* 0x000fe2000f8e7806 */
[----:B------:R-:W-:-:S02]  /*53a0*/  IMAD R24, R24, -0x2, R29 ;  /* 0xfffffffe18187824 */ /* 0x000fc400078e021d */
[----:B------:R-:W-:Y:S01]  /*53b0*/  VIADD R27, R27, UR8 ;  /* 0x000000081b1b7c36 */ /* 0x000fe20008000000 */
[----:B------:R-:W-:Y:S01]  /*53c0*/  LOP3.LUT R43, R38, R43, R28, 0xfe, !PT ;  /* 0x0000002b262b7212 */ /* 0x000fe200078efe1c */
[----:B------:R-:W-:Y:S02]  /*53d0*/  IMAD.IADD R41, R24, 0x1, -R41 ;  /* 0x0000000118297824 */ /* 0x000fe400078e0a29 */
[----:B------:R-:W-:Y:S01]  /*53e0*/  IMAD.MOV.U32 R40, RZ, RZ, -0x1 ;  /* 0xffffffffff287424 */ /* 0x000fe200078e00ff */
[----:B0-----:R-:W-:Y:S06]  /*53f0*/  @P0 BRA `(.L_x_31) ;  /* 0x0000008c00fc0947 */ /* 0x001fec0003800000 */
[----:B------:R-:W0:Y:S01]  /*5400*/  LDC.64 R28, c[0x0][0x5c8] ;  /* 0x00017200ff1c7b82 */ /* 0x000e220000000a00 */
[----:B------:R-:W-:Y:S01]  /*5410*/  ULDC.64 UR6, c[0x0][0x5c0] ;  /* 0x0001700000067ab9 */ /* 0x000fe20000000a00 */
[----:B------:R-:W-:Y:S01]  /*5420*/  BSSY B0, `(.L_x_31) ;  /* 0x00008fc000007945 */ /* 0x000fe20003800000 */
[-C--:B0-----:R-:W-:Y:S01]  /*5430*/  IMAD R24, R39, R28.reuse, RZ ;  /* 0x0000001c27187224 */ /* 0x081fe200078e02ff */
[----:B------:R-:W-:Y:S01]  /*5440*/  SHF.L.U64.HI R34, R28, 0x3, R29 ;  /* 0x000000031c227819 */ /* 0x000fe2000001021d */
[----:B------:R-:W-:-:S04]  /*5450*/  IMAD.WIDE.U32 R26, R43, R28, R26 ;  /* 0x0000001c2b1a7225 */ /* 0x000fc800078e001a */
[----:B------:R-:W-:Y:S01]  /*5460*/  IMAD R25, R43, R29, R24 ;  /* 0x0000001d2b197224 */ /* 0x000fe200078e0218 */
[----:B------:R-:W-:Y:S01]  /*5470*/  IADD3 R24, P3, R26, UR6, RZ ;  /* 0x000000061a187c10 */ /* 0x000fe2000ff7e0ff */
[C---:B------:R-:W-:Y:S01]  /*5480*/  IMAD.SHL.U32 R35, R28.reuse, 0x8, RZ ;  /* 0x000000081c237824 */ /* 0x040fe200078e00ff */
[----:B------:R-:W-:Y:S01]  /*5490*/  LEA R30, P2, R28, R26, 0x7 ;  /* 0x0000001a1c1e7211 */ /* 0x000fe200078438ff */
[----:B------:R-:W-:-:S03]  /*54a0*/  IMAD.IADD R27, R27, 0x1, R25 ;  /* 0x000000011b1b7824 */ /* 0x000fc600078e0219 */
[----:B------:R-:W-:Y:S02]  /*54b0*/  IADD3 R26, P1, P0, R26, UR6, R35 ;  /* 0x000000061a1a7c10 */ /* 0x000fe4000f83e023 */
[----:B------:R-:W-:Y:S02]  /*54c0*/  IADD3.X R25, R27, UR7, RZ, P3, !PT ;  /* 0x000000071b197c10 */ /* 0x000fe40009ffe4ff */
[----:B------:R-:W-:Y:S02]  /*54d0*/  FSETP.NEU.AND P3, PT, RZ, UR21, PT ;  /* 0x00000015ff007c0b */ /* 0x000fe4000bf6d000 */
[----:B------:R-:W-:Y:S02]  /*54e0*/  LEA.HI.X R31, R28, R27, R29, 0x7, P2 ;  /* 0x0000001b1c1f7211 */ /* 0x000fe400010f3c1d */
[C---:B------:R-:W-:Y:S02]  /*54f0*/  IADD3 R28, P2, R30.reuse, UR6, RZ ;  /* 0x000000061e1c7c10 */ /* 0x040fe4000ff5e0ff */
[----:B------:R-:W-:-:S02]  /*5500*/  IADD3 R30, P5, P6, R30, UR6, R35 ;  /* 0x000000061e1e7c10 */ /* 0x000fc4000febe023 */
[----:B------:R-:W-:Y:S02]  /*5510*/  IADD3.X R29, R31, UR7, RZ, P2, !PT ;  /* 0x000000071f1d7c10 */ /* 0x000fe400097fe4ff */
[--C-:B------:R-:W-:Y:S02]  /*5520*/  IADD3.X R27, R27, UR7, R34.reuse, P1, P0 ;  /* 0x000000071b1b7c10 */ /* 0x100fe40008fe0422 */
[----:B------:R-:W-:Y:S01]  /*5530*/  IADD3.X R31, R31, UR7, R34, P5, P6 ;  /* 0x000000071f1f7c10 */ /* 0x000fe2000afec422 */
[----:B------:R-:W-:Y:S06]  /*5540*/  @!P3 BRA `(.L_x_32) ;  /* 0x0000006c001cb947 */ /* 0x000fec0003800000 */
[----:B------:R-:W-:Y:S01]  /*5550*/  ULDC.64 UR16, c[0x0][0x5b8] ;  /* 0x00016e0000107ab9 */ /* 0x000fe20000000a00 */
[----:B------:R-:W-:Y:S01]  /*5560*/  ISETP.GE.AND P0, PT, R42, 0x1, PT ;  /* 0x000000012a00780c */ /* 0x000fe20003f06270 */
[----:B------:R-:W-:Y:S02]  /*5570*/  UIMAD UR6, UR11, UR16, URZ ;  /* 0x000000100b0672a4 */ /* 0x000fe4000f8e023f */
[----:B------:R-:W-:Y:S01]  /*5580*/  IMAD.U32 R35, RZ, RZ, UR16 ;  /* 0x00000010ff237e24 */ /* 0x000fe2000f8e00ff */
[----:B------:R-:W-:Y:S01]  /*5590*/  BSSY B1, `(.L_x_33) ;  /* 0x0000010000017945 */ /* 0x000fe20003800000 */
[----:B------:R-:W-:Y:S01]  /*55a0*/  ISETP.LT.OR P3, PT, R41, 0x1, !P0 ;  /* 0x000000012900780c */ /* 0x000fe20004761670 */
[----:B------:R-:W-:Y:S02]  /*55b0*/  UIMAD UR6, UR22, UR17, UR6 ;  /* 0x00000011160672a4 */ /* 0x000fe4000f8e0206 */
[----:B------:R-:W-:Y:S01]  /*55c0*/  IMAD.WIDE.U32 R32, R35, UR22, R32 ;  /* 0x0000001623207c25 */ /* 0x000fe2000f8e0020 */
[----:B------:R-:W-:-:S03]  /*55d0*/  ULDC.64 UR10, c[0x0][0x5a8] ;  /* 0x00016a00000a7ab9 */ /* 0x000fc60000000a00 */
[----:B------:R-:W-:Y:S02]  /*55e0*/  IMAD.MOV.U32 R36, RZ, RZ, R32 ;  /* 0x000000ffff247224 */ /* 0x000fe400078e0020 */
[----:B------:R-:W-:Y:S01]  /*55f0*/  VIADD R37, R33, UR6 ;  /* 0x0000000621257c36 */ /* 0x000fe20008000000 */
[----:B------:R-:W-:Y:S02]  /*5600*/  ULDC.64 UR6, c[0x0][0x5b0] ;  /* 0x00016c0000067ab9 */ /* 0x000fe40000000a00 */
[----:B------:R-:W-:Y:S02]  /*5610*/  IMAD R34, R39, UR6, RZ ;  /* 0x0000000627227c24 */ /* 0x000fe4000f8e02ff */
[----:B------:R-:W-:-:S04]  /*5620*/  IMAD.WIDE.U32 R32, R43, UR6, R36 ;  /* 0x000000062b207c25 */ /* 0x000fc8000f8e0024 */
[--C-:B------:R-:W-:Y:S01]  /*5630*/  IMAD R35, R43, UR7, R34.reuse ;  /* 0x000000072b237c24 */ /* 0x100fe2000f8e0222 */
[----:B------:R-:W-:Y:S02]  /*5640*/  IADD3 R32, P1, R32, UR10, RZ ;  /* 0x0000000a20207c10 */ /* 0x000fe4000ff3e0ff */
[----:B------:R-:W-:Y:S02]  /*5650*/  PRMT R34, RZ, 0x7610, R34 ;  /* 0x00007610ff227816 */ /* 0x000fe40000000022 */
[----:B------:R-:W-:Y:S01]  /*5660*/  IADD3.X R33, R33, UR11, R35, P1, !PT ;  /* 0x0000000b21217c10 */ /* 0x000fe20008ffe423 */
[----:B------:R-:W-:Y:S08]  /*5670*/  @P3 BRA `(.L_x_34) ;  /* 0x0000000000043947 */ /* 0x000ff00003800000 */
[----:B------:R0:W5:Y:S02]  /*5680*/  LDG.E.U8 R34, desc[UR14][R32.64] ;  /* 0x0000000e20227981 */ /* 0x000164000c1e1100 */
.L_x_34:
[----:B------:R-:W-:Y:S05]  /*5690*/  BSYNC B1 ;  /* 0x0000000000017941 */ /* 0x000fea0003800000 */
.L_x_33:
[----:B-----5:R-:W-:Y:S01]  /*56a0*/  LOP3.LUT R34, R34, 0xff, RZ, 0xc0, !PT ;  /* 0x000000ff22227812 */ /* 0x020fe200078ec0ff */
[----:B------:R-:W-:Y:S01]  /*56b0*/  BSSY B1, `(.L_x_35) ;  /* 0x000000b000017945 */ /* 0x000fe20003800000 */
[----:B------:R-:W-:Y:S02]  /*56c0*/  ISETP.LT.OR P2, PT, R41, 0x2, !P0 ;  /* 0x000000022900780c */ /* 0x000fe40004741670 */
[----:B------:R-:W-:-:S05]  /*56d0*/  F2FP.F16.E5M2.UNPACK_B R34, R34 ;  /* 0x00000022ff22723e */ /* 0x000fca00020004ff */
[----:B------:R-:W-:-:S05]  /*56e0*/  HADD2.F32 R34, -RZ, R34.H0_H0 ;  /* 0x20000022ff227230 */ /* 0x000fca0000004100 */
[----:B------:R-:W-:Y:S01]  /*56f0*/  FMUL R35, R34, UR21 ;  /* 0x0000001522237c20 */ /* 0x000fe20008400000 */
[----:B------:R-:W-:-:S03]  /*5700*/  PRMT R34, RZ, 0x7610, R34 ;  /* 0x00007610ff227816 */ /* 0x000fc60000000022 */
[----:B------:R-:W-:-:S05]  /*5710*/  FFMA R35, R226, UR20, R35 ;  /* 0x00000014e2237c23 */ /* 0x000fca0008000023 */
[----:B------:R-:W-:-:S05]  /*5720*/  F2FP.SATFINITE.E5M2.F32.PACK_AB_MERGE_C R35, RZ, R35, RZ ;  /* 0x00000023ff23723e */ /* 0x000fca00048060ff */
[----:B------:R2:W-:Y:S01]  /*5730*/  @!P3 STG.E.U8 desc[UR14][R24.64], R35 ;  /* 0x000000231800b986 */ /* 0x0005e2000c10110e */
[----:B------:R-:W-:Y:S05]  /*5740*/  @P2 BRA `(.L_x_36) ;  /* 0x0000000000042947 */ /* 0x000fea0003800000 */
[----:B------:R3:W5:Y:S02]  /*5750*/  LDG.E.U8 R34, desc[UR14][R32.64+0x1] ;  /* 0x0000010e20227981 */ /* 0x000764000c1e1100 */
.L_x_36:
[----:B------:R-:W-:Y:S05]  /*5760*/  BSYNC B1 ;  /* 0x0000000000017941 */ /* 0x000fea0003800000 */
.L_x_35:
[----:B-----5:R-:W-:Y:S01]  /*5770*/  LOP3.LUT R34, R34, 0xff, RZ, 0xc0, !PT ;  /* 0x000000ff22227812 */ /* 0x020fe200078ec0ff */
[----:B------:R-:W-:Y:S01]  /*5780*/  BSSY B1, `(.L_x_37) ;  /* 0x0000013000017945 */ /* 0x000fe20003800000 */
[----:B------:R-:W-:Y:S02]  /*5790*/  IADD3 R45, P1, R43, 0x8, RZ ;  /* 0x000000082b2d7810 */ /* 0x000fe40007f3e0ff */
[----:B------:R-:W-:-:S03]  /*57a0*/  F2FP.F16.E5M2.UNPACK_B R34, R34 ;  /* 0x00000022ff22723e */ /* 0x000fc600020004ff */
[----:B--2---:R-:W-:Y:S01]  /*57b0*/  IMAD.X R35, RZ, RZ, R39, P1 ;  /* 0x000000ffff237224 */ /* 0x004fe200008e0627 */
[----:B------:R-:W-:Y:S01]  /*57c0*/  ISETP.GE.AND P1, PT, R42, 0x9, PT ;  /* 0x000000092a00780c */ /* 0x000fe20003f26270 */
[----:B------:R-:W-:Y:S02]  /*57d0*/  HADD2.F32 R34, -RZ, R34.H0_H0 ;  /* 0x20000022ff227230 */ /* 0x000fe40000004100 */
[----:B------:R-:W-:Y:S01]  /*57e0*/  IMAD R46, R35, UR6, RZ ;  /* 0x00000006232e7c24 */ /* 0x000fe2000f8e02ff */
[----:B------:R-:W-:Y:S02]  /*57f0*/  ISETP.LT.OR P5, PT, R41, 0x1, !P1 ;  /* 0x000000012900780c */ /* 0x000fe40004fa1670 */
[----:B------:R-:W-:Y:S01]  /*5800*/  FMUL R44, R34, UR21 ;  /* 0x00000015222c7c20 */ /* 0x000fe20008400000 */
[----:B------:R-:W-:-:S04]  /*5810*/  IMAD.WIDE.U32 R34, R45, UR6, R36 ;  /* 0x000000062d227c25 */ /* 0x000fc8000f8e0024 */
[----:B------:R-:W-:Y:S01]  /*5820*/  FFMA R44, R225, UR20, R44 ;  /* 0x00000014e12c7c23 */ /* 0x000fe2000800002c */
[----:B------:R-:W-:Y:S01]  /*5830*/  IMAD R45, R45, UR7, R46 ;  /* 0x000000072d2d7c24 */ /* 0x000fe2000f8e022e */
[----:B------:R-:W-:-:S03]  /*5840*/  IADD3 R34, P3, R34, UR10, RZ ;  /* 0x0000000a22227c10 */ /* 0x000fc6000ff7e0ff */
[----:B------:R-:W-:Y:S02]  /*5850*/  F2FP.SATFINITE.E5M2.F32.PACK_AB_MERGE_C R47, RZ, R44, RZ ;  /* 0x0000002cff2f723e */ /* 0x000fe400048060ff */
[----:B------:R-:W-:Y:S02]  /*5860*/  IADD3.X R35, R35, UR11, R45, P3, !PT ;  /* 0x0000000b23237c10 */ /* 0x000fe40009ffe42d */
[----:B------:R-:W-:Y:S01]  /*5870*/  PRMT R44, RZ, 0x7610, R44 ;  /* 0x00007610ff2c7816 */ /* 0x000fe2000000002c */
[----:B------:R2:W-:Y:S01]  /*5880*/  @!P2 STG.E.U8 desc[UR14][R24.64+0x1], R47 ;  /* 0x0000012f1800a986 */ /* 0x0005e2000c10110e */
[----:B------:R-:W-:Y:S05]  /*5890*/  @P5 BRA `(.L_x_38) ;  /* 0x0000000000045947 */ /* 0x000fea0003800000 */
[----:B------:R4:W5:Y:S02]  /*58a0*/  LDG.E.U8 R44, desc[UR14][R34.64] ;  /* 0x0000000e222c7981 */ /* 0x000964000c1e1100 */
.L_x_38:
[----:B------:R-:W-:Y:S05]  /*58b0*/  BSYNC B1 ;  /* 0x0000000000017941 */ /* 0x000fea0003800000 */
.L_x_37:
        /* <DEDUP_REMOVED lines=12> */
.L_x_40:
[----:B------:R-:W-:Y:S05]  /*5980*/  BSYNC B1 ;  /* 0x0000000000017941 */ /* 0x000fea0003800000 */
.L_x_39:
[----:B-----5:R-:W-:Y:S01]  /*5990*/  LOP3.LUT R44, R44, 0xff, RZ, 0xc0, !PT ;  /* 0x000000ff2c2c7812 */ /* 0x020fe200078ec0ff */
[----:B------:R-:W-:Y:S01]  /*59a0*/  BSSY B1, `(.L_x_41) ;  /* 0x000000b000017945 */ /* 0x000fe20003800000 */
[----:B------:R-:W-:Y:S02]  /*59b0*/  ISETP.LT.OR P3, PT, R41, 0x9, !P0 ;  /* 0x000000092900780c */ /* 0x000fe40004761670 */
[----:B------:R-:W-:-:S05]  /*59c0*/  F2FP.F16.E5M2.UNPACK_B R44, R44 ;  /* 0x0000002cff2c723e */ /* 0x000fca00020004ff */
[----:B------:R-:W-:-:S05]  /*59d0*/  HADD2.F32 R44, -RZ, R44.H0_H0 ;  /* 0x2000002cff2c7230 */ /* 0x000fca0000004100 */
[----:B------:R-:W-:-:S04]  /*59e0*/  FMUL R44, R44, UR21 ;  /* 0x000000152c2c7c20 */ /* 0x000fc80008400000 */
[----:B------:R-:W-:-:S05]  /*59f0*/  FFMA R44, R223, UR20, R44 ;  /* 0x00000014df2c7c23 */ /* 0x000fca000800002c */
[----:B0-----:R-:W-:Y:S02]  /*5a00*/  F2FP.SATFINITE.E5M2.F32.PACK_AB_MERGE_C R45, RZ, R44, RZ ;  /* 0x0000002cff2d723e */ /* 0x001fe400048060ff */
[----:B------:R-:W-:-:S03]  /*5a10*/  PRMT R44, RZ, 0x7610, R44 ;  /* 0x00007610ff2c7816 */ /* 0x000fc6000000002c */
[----:B------:R0:W-:Y:S01]  /*5a20*/  @!P2 STG.E.U8 desc[UR14][R26.64+0x1], R45 ;  /* 0x0000012d1a00a986 */ /* 0x0001e2000c10110e */
[----:B------:R-:W-:Y:S05]  /*5a30*/  @P3 BRA `(.L_x_42) ;  /* 0x0000000000043947 */ /* 0x000fea0003800000 */
[----:B------:R0:W5:Y:S02]  /*5a40*/  LDG.E.U8 R44, desc[UR14][R32.64+0x8] ;  /* 0x0000080e202c7981 */ /* 0x000164000c1e1100 */
.L_x_42:
[----:B------:R-:W-:Y:S05]  /*5a50*/  BSYNC B1 ;  /* 0x0000000000017941 */ /* 0x000fea0003800000 */
.L_x_41:
[----:B-----5:R-:W-:Y:S01]  /*5a60*/  LOP3.LUT R44, R44, 0xff, RZ, 0xc0, !PT ;  /* 0x000000ff2c2c7812 */ /* 0x020fe200078ec0ff */
[----:B------:R-:W-:Y:S01]  /*5a70*/  BSSY B1, `(.L_x_43) ;  /* 0x000000b000017945 */ /* 0x000fe20003800000 */
[----:B------:R-:W-:Y:S02]  /*5a80*/  ISETP.LT.OR P2, PT, R41, 0xa, !P0 ;  /* 0x0000000a2900780c */ /* 0x000fe40004741670 */
[----:B------:R-:W-:-:S05]  /*5a90*/  F2FP.F16.E5M2.UNPACK_B R44, R44 ;  /* 0x0000002cff2c723e */ /* 0x000fca00020004ff */
[----:B------:R-:W-:-:S05]  /*5aa0*/  HADD2.F32 R44, -RZ, R44.H0_H0 ;  /* 0x2000002cff2c7230 */ /* 0x000fca0000004100 */
[----:B0-----:R-:W-:Y:S01]  /*5ab0*/  FMUL R45, R44, UR21 ;  /* 0x000000152c2d7c20 */ /* 0x001fe20008400000 */
[----:B------:R-:W-:-:S03]  /*5ac0*/  PRMT R44, RZ, 0x7610, R44 ;  /* 0x00007610ff2c7816 */ /* 0x000fc6000000002c */
[----:B------:R-:W-:-:S05]  /*5ad0*/  FFMA R45, R222, UR20, R45 ;  /* 0x00000014de2d7c23 */ /* 0x000fca000800002d */
[----:B------:R-:W-:-:S05]  /*5ae0*/  F2FP.SATFINITE.E5M2.F32.PACK_AB_MERGE_C R45, RZ, R45, RZ ;  /* 0x0000002dff2d723e */ /* 0x000fca00048060ff */
[----:B------:R0:W-:Y:S01]  /*5af0*/  @!P3 STG.E.U8 desc[UR14][R24.64+0x8], R45 ;  /* 0x0000082d1800b986 */ /* 0x0001e2000c10110e */
[----:B------:R-:W-:Y:S05]  /*5b00*/  @P2 BRA `(.L_x_44) ;  /* 0x0000000000042947 */ /* 0x000fea0003800000 */
[----:B------:R0:W5:Y:S02]  /*5b10*/  LDG.E.U8 R44, desc[UR14][R32.64+0x9] ;  /* 0x0000090e202c7981 */ /* 0x000164000c1e1100 */
.L_x_44:
[----:B------:R-:W-:Y:S05]  /*5b20*/  BSYNC B1 ;  /* 0x0000000000017941 */ /* 0x000fea0003800000 */
.L_x_43:
        /* <DEDUP_REMOVED lines=12> */
.L_x_46:
[----:B------:R-:W-:Y:S05]  /*5bf0*/  BSYNC B1 ;  /* 0x0000000000017941 */ /* 0x000fea0003800000 */
.L_x_45:
        /* <DEDUP_REMOVED lines=12> */
.L_x_48:
[----:B------:R-:W-:Y:S05]  /*5cc0*/  BSYNC B1 ;  /* 0x0000000000017941 */ /* 0x000fea0003800000 */
.L_x_47:
        /* <DEDUP_REMOVED lines=12> */
.L_x_50:
[----:B------:R-:W-:Y:S05]  /*5d90*/  BSYNC B1 ;  /* 0x0000000000017941 */ /* 0x000fea0003800000 */
.L_x_49:
        /* <DEDUP_REMOVED lines=12> */
.L_x_52:
[----:B------:R-:W-:Y:S05]  /*5e60*/  BSYNC B1 ;  /* 0x0000000000017941 */ /* 0x000fea0003800000 */
.L_x_51:
        /* <DEDUP_REMOVED lines=12> */
.L_x_54:
[----:B------:R-:W-:Y:S05]  /*5f30*/  BSYNC B1 ;  /* 0x0000000000017941 */ /* 0x000fea0003800000 */
.L_x_53:
        /* <DEDUP_REMOVED lines=12> */
.L_x_56:
[----:B------:R-:W-:Y:S05]  /*6000*/  BSYNC B1 ;  /* 0x0000000000017941 */ /* 0x000fea0003800000 */
.L_x_55:
        /* <DEDUP_REMOVED lines=12> */
.L_x_58:
[----:B------:R-:W-:Y:S05]  /*60d0*/  BSYNC B1 ;  /* 0x0000000000017941 */ /* 0x000fea0003800000 */
.L_x_57:
        /* <DEDUP_REMOVED lines=12> */
.L_x_60:
[----:B------:R-:W-:Y:S05]  /*61a0*/  BSYNC B1 ;  /* 0x0000000000017941 */ /* 0x000fea0003800000 */
.L_x_59:
        /* <DEDUP_REMOVED lines=12> */
.L_x_62:
[----:B------:R-:W-:Y:S05]  /*6270*/  BSYNC B1 ;  /* 0x0000000000017941 */ /* 0x000fea0003800000 */
.L_x_61:
        /* <DEDUP_REMOVED lines=12> */
.L_x_64:
[----:B------:R-:W-:Y:S05]  /*6340*/  BSYNC B1 ;  /* 0x0000000000017941 */ /* 0x000fea0003800000 */
.L_x_63:
        /* <DEDUP_REMOVED lines=12> */
.L_x_66:
[----:B------:R-:W-:Y:S05]  /*6410*/  BSYNC B1 ;  /* 0x0000000000017941 */ /* 0x000fea0003800000 */
.L_x_65:
        /* <DEDUP_REMOVED lines=12> */
.L_x_68:
[----:B------:R-:W-:Y:S05]  /*64e0*/  BSYNC B1 ;  /* 0x0000000000017941 */ /* 0x000fea0003800000 */
.L_x_67:
        /* <DEDUP_REMOVED lines=12> */
.L_x_70:
[----:B------:R-:W-:Y:S05]  /*65b0*/  BSYNC B1 ;  /* 0x0000000000017941 */ /* 0x000fea0003800000 */
.L_x_69:
        /* <DEDUP_REMOVED lines=12> */
.L_x_72:
[----:B------:R-:W-:Y:S05]  /*6680*/  BSYNC B1 ;  /* 0x0000000000017941 */ /* 0x000fea0003800000 */
.L_x_71:
        /* <DEDUP_REMOVED lines=12> */
.L_x_74:
[----:B------:R-:W-:Y:S05]  /*6750*/  BSYNC B1 ;  /* 0x0000000000017941 */ /* 0x000fea0003800000 */
.L_x_73:
        /* <DEDUP_REMOVED lines=12> */
.L_x_76:
[----:B------:R-:W-:Y:S05]  /*6820*/  BSYNC B1 ;  /* 0x0000000000017941 */ /* 0x000fea0003800000 */
.L_x_75:
        /* <DEDUP_REMOVED lines=12> */
.L_x_78:
[----:B------:R-:W-:Y:S05]  /*68f0*/  BSYNC B1 ;  /* 0x0000000000017941 */ /* 0x000fea0003800000 */
.L_x_77:
        /* <DEDUP_REMOVED lines=12> */
.L_x_80:
[----:B------:R-:W-:Y:S05]  /*69c0*/  BSYNC B1 ;  /* 0x0000000000017941 */ /* 0x000fea0003800000 */
.L_x_79:
        /* <DEDUP_REMOVED lines=12> */
.L_x_82:
[----:B------:R-:W-:Y:S05]  /*6a90*/  BSYNC B1 ;  /* 0x0000000000017941 */ /* 0x000fea0003800000 */
.L_x_81:
        /* <DEDUP_REMOVED lines=12> */
.L_x_84:
[----:B------:R-:W-:Y:S05]  /*6b60*/  BSYNC B1 ;  /* 0x0000000000017941 */ /* 0x000fea0003800000 */
.L_x_83:
        /* <DEDUP_REMOVED lines=12> */
.L_x_86:
[----:B------:R-:W-:Y:S05]  /*6c30*/  BSYNC B1 ;  /* 0x0000000000017941 */ /* 0x000fea0003800000 */
.L_x_85:
        /* <DEDUP_REMOVED lines=12> */
.L_x_88:
[----:B------:R-:W-:Y:S05]  /*6d00*/  BSYNC B1 ;  /* 0x0000000000017941 */ /* 0x000fea0003800000 */
.L_x_87:
        /* <DEDUP_REMOVED lines=12> */
.L_x_90:
[----:B------:R-:W-:Y:S05]  /*6dd0*/  BSYNC B1 ;  /* 0x0000000000017941 */ /* 0x000fea0003800000 */
.L_x_89:
        /* <DEDUP_REMOVED lines=12> */
.L_x_92:
[----:B------:R-:W-:Y:S05]  /*6ea0*/  BSYNC B1 ;  /* 0x0000000000017941 */ /* 0x000fea0003800000 */
.L_x_91:
        /* <DEDUP_REMOVED lines=12> */
.L_x_94:
[----:B------:R-:W-:Y:S05]  /*6f70*/  BSYNC B1 ;  /* 0x0000000000017941 */ /* 0x000fea0003800000 */
.L_x_93:
        /* <DEDUP_REMOVED lines=12> */
.L_x_96:
[----:B------:R-:W-:Y:S05]  /*7040*/  BSYNC B1 ;  /* 0x0000000000017941 */ /* 0x000fea0003800000 */
.L_x_95:
        /* <DEDUP_REMOVED lines=12> */
.L_x_98:
[----:B------:R-:W-:Y:S05]  /*7110*/  BSYNC B1 ;  /* 0x0000000000017941 */ /* 0x000fea0003800000 */
.L_x_97:
        /* <DEDUP_REMOVED lines=12> */
.L_x_100:
[----:B------:R-:W-:Y:S05]  /*71e0*/  BSYNC B1 ;  /* 0x0000000000017941 */ /* 0x000fea0003800000 */
.L_x_99:
        /* <DEDUP_REMOVED lines=12> */
.L_x_102:
[----:B------:R-:W-:Y:S05]  /*72b0*/  BSYNC B1 ;  /* 0x0000000000017941 */ /* 0x000fea0003800000 */
.L_x_101:
        /* <DEDUP_REMOVED lines=12> */
.L_x_104:
[----:B------:R-:W-:Y:S05]  /*7380*/  BSYNC B1 ;  /* 0x0000000000017941 */ /* 0x000fea0003800000 */
.L_x_103:
        /* <DEDUP_REMOVED lines=12> */
.L_x_106:
[----:B------:R-:W-:Y:S05]  /*7450*/  BSYNC B1 ;  /* 0x0000000000017941 */ /* 0x000fea0003800000 */
.L_x_105:
        /* <DEDUP_REMOVED lines=12> */
.L_x_108:
[----:B------:R-:W-:Y:S05]  /*7520*/  BSYNC B1 ;  /* 0x0000000000017941 */ /* 0x000fea0003800000 */
.L_x_107:
        /* <DEDUP_REMOVED lines=12> */
.L_x_110:
[----:B------:R-:W-:Y:S05]  /*75f0*/  BSYNC B1 ;  /* 0x0000000000017941 */ /* 0x000fea0003800000 */
.L_x_109:
        /* <DEDUP_REMOVED lines=12> */
.L_x_112:
[----:B------:R-:W-:Y:S05]  /*76c0*/  BSYNC B1 ;  /* 0x0000000000017941 */ /* 0x000fea0003800000 */
.L_x_111:
        /* <DEDUP_REMOVED lines=12> */
.L_x_114:
[----:B------:R-:W-:Y:S05]  /*7790*/  BSYNC B1 ;  /* 0x0000000000017941 */ /* 0x000fea0003800000 */
.L_x_113:
        /* <DEDUP_REMOVED lines=12> */
.L_x_116:
[----:B------:R-:W-:Y:S05]  /*7860*/  BSYNC B1 ;  /* 0x0000000000017941 */ /* 0x000fea0003800000 */
.L_x_115:
        /* <DEDUP_REMOVED lines=12> */
.L_x_118:
[----:B------:R-:W-:Y:S05]  /*7930*/  BSYNC B1 ;  /* 0x0000000000017941 */ /* 0x000fea0003800000 */
.L_x_117:
        /* <DEDUP_REMOVED lines=12> */
.L_x_120:
[----:B------:R-:W-:Y:S05]  /*7a00*/  BSYNC B1 ;  /* 0x0000000000017941 */ /* 0x000fea0003800000 */
.L_x_119:
        /* <DEDUP_REMOVED lines=12> */
.L_x_122:
[----:B------:R-:W-:Y:S05]  /*7ad0*/  BSYNC B1 ;  /* 0x0000000000017941 */ /* 0x000fea0003800000 */
.L_x_121:
        /* <DEDUP_REMOVED lines=12> */
.L_x_124:
[----:B------:R-:W-:Y:S05]  /*7ba0*/  BSYNC B1 ;  /* 0x0000000000017941 */ /* 0x000fea0003800000 */
.L_x_123:
        /* <DEDUP_REMOVED lines=12> */
.L_x_126:
[----:B------:R-:W-:Y:S05]  /*7c70*/  BSYNC B1 ;  /* 0x0000000000017941 */ /* 0x000fea0003800000 */
.L_x_125:
        /* <DEDUP_REMOVED lines=12> */
.L_x_128:
[----:B------:R-:W-:Y:S05]  /*7d40*/  BSYNC B1 ;  /* 0x0000000000017941 */ /* 0x000fea0003800000 */
.L_x_127:
        /* <DEDUP_REMOVED lines=12> */
.L_x_130:
[----:B------:R-:W-:Y:S05]  /*7e10*/  BSYNC B1 ;  /* 0x0000000000017941 */ /* 0x000fea0003800000 */
.L_x_129:
        /* <DEDUP_REMOVED lines=12> */
.L_x_132:
[----:B------:R-:W-:Y:S05]  /*7ee0*/  BSYNC B1 ;  /* 0x0000000000017941 */ /* 0x000fea0003800000 */
.L_x_131:
        /* <DEDUP_REMOVED lines=12> */
.L_x_134:
[----:B------:R-:W-:Y:S05]  /*7fb0*/  BSYNC B1 ;  /* 0x0000000000017941 */ /* 0x000fea0003800000 */
.L_x_133:
        /* <DEDUP_REMOVED lines=12> */
.L_x_136:
[----:B------:R-:W-:Y:S05]  /*8080*/  BSYNC B1 ;  /* 0x0000000000017941 */ /* 0x000fea0003800000 */
.L_x_135:
        /* <DEDUP_REMOVED lines=12> */
.L_x_138:
[----:B------:R-:W-:Y:S05]  /*8150*/  BSYNC B1 ;  /* 0x0000000000017941 */ /* 0x000fea0003800000 */
.L_x_137:
        /* <DEDUP_REMOVED lines=12> */
.L_x_140:
[----:B------:R-:W-:Y:S05]  /*8220*/  BSYNC B1 ;  /* 0x0000000000017941 */ /* 0x000fea0003800000 */
.L_x_139:
        /* <DEDUP_REMOVED lines=12> */
.L_x_142:
[----:B------:R-:W-:Y:S05]  /*82f0*/  BSYNC B1 ;  /* 0x0000000000017941 */ /* 0x000fea0003800000 */
.L_x_141:
        /* <DEDUP_REMOVED lines=12> */
.L_x_144:
[----:B------:R-:W-:Y:S05]  /*83c0*/  BSYNC B1 ;  /* 0x0000000000017941 */ /* 0x000fea0003800000 */
.L_x_143:
        /* <DEDUP_REMOVED lines=12> */
.L_x_146:
[----:B------:R-:W-:Y:S05]  /*8490*/  BSYNC B1 ;  /* 0x0000000000017941 */ /* 0x000fea0003800000 */
.L_x_145:
        /* <DEDUP_REMOVED lines=12> */
.L_x_148:
[----:B------:R-:W-:Y:S05]  /*8560*/  BSYNC B1 ;  /* 0x0000000000017941 */ /* 0x000fea0003800000 */
.L_x_147:
        /* <DEDUP_REMOVED lines=12> */
.L_x_150:
[----:B------:R-:W-:Y:S05]  /*8630*/  BSYNC B1 ;  /* 0x0000000000017941 */ /* 0x000fea0003800000 */
.L_x_149:
        /* <DEDUP_REMOVED lines=12> */
.L_x_152:
[----:B------:R-:W-:Y:S05]  /*8700*/  BSYNC B1 ;  /* 0x0000000000017941 */ /* 0x000fea0003800000 */
.L_x_151:
        /* <DEDUP_REMOVED lines=12> */
.L_x_154:
[----:B------:R-:W-:Y:S05]  /*87d0*/  BSYNC B1 ;  /* 0x0000000000017941 */ /* 0x000fea0003800000 */
.L_x_153:
        /* <DEDUP_REMOVED lines=12> */
.L_x_156:
[----:B------:R-:W-:Y:S05]  /*88a0*/  BSYNC B1 ;  /* 0x0000000000017941 */ /* 0x000fea0003800000 */
.L_x_155:
[----:B-----5:R-:W-:Y:S01]  /*88b0*/  LOP3.LUT R44, R44, 0xff, RZ, 0xc0, !PT ;  /* 0x000000ff2c2c7812 */ /* 0x020fe200078ec0ff */
[----:B------:R-:W-:Y:S01]  /*88c0*/  BSSY B1, `(.L_x_157) ;  /* 0x000000b000017945 */ /* 0x000fe20003800000 */
[----:B------:R-:W-:Y:S02]  /*88d0*/  ISETP.LT.OR P2, PT, R41, 0x79, !P1 ;  /* 0x000000792900780c */ /* 0x000fe40004f41670 */
[----:B------:R-:W-:Y:S02]  /*88e0*/  F2FP.F16.E5M2.UNPACK_B R44, R44 ;  /* 0x0000002cff2c723e */ /* 0x000fe400020004ff */
[----:B0--3--:R-:W-:-:S03]  /*88f0*/  PRMT R32, RZ, 0x7610, R32 ;  /* 0x00007610ff207816 */ /* 0x009fc60000000020 */
[----:B------:R-:W-:-:S05]  /*8900*/  HADD2.F32 R44, -RZ, R44.H0_H0 ;  /* 0x2000002cff2c7230 */ /* 0x000fca0000004100 */
[----:B------:R-:W-:-:S04]  /*8910*/  FMUL R44, R44, UR21 ;  /* 0x000000152c2c7c20 */ /* 0x000fc80008400000 */
[----:B------:R-:W-:-:S05]  /*8920*/  FFMA R44, R165, UR20, R44 ;  /* 0x00000014a52c7c23 */ /* 0x000fca000800002c */
[----:B------:R-:W-:-:S05]  /*8930*/  F2FP.SATFINITE.E5M2.F32.PACK_AB_MERGE_C R33, RZ, R44, RZ ;  /* 0x0000002cff21723e */ /* 0x000fca00048060ff */
[----:B------:R0:W-:Y:S01]  /*8940*/  @!P0 STG.E.U8 desc[UR14][R24.64+0x79], R33 ;  /* 0x0000792118008986 */ /* 0x0001e2000c10110e */
[----:B------:R-:W-:Y:S05]  /*8950*/  @P2 BRA `(.L_x_158) ;  /* 0x0000000000042947 */ /* 0x000fea0003800000 */
[----:B------:R3:W5:Y:S02]  /*8960*/  LDG.E.U8 R32, desc[UR14][R34.64+0x78] ;  /* 0x0000780e22207981 */ /* 0x000764000c1e1100 */
.L_x_158:
[----:B------:R-:W-:Y:S05]  /*8970*/  BSYNC B1 ;  /* 0x0000000000017941 */ /* 0x000fea0003800000 */
.L_x_157:
[----:B-----5:R-:W-:Y:S01]  /*8980*/  LOP3.LUT R32, R32, 0xff, RZ, 0xc0, !PT ;  /* 0x000000ff20207812 */ /* 0x020fe200078ec0ff */
[----:B------:R-:W-:Y:S01]  /*8990*/  BSSY B1, `(.L_x_159) ;  /* 0x000000b000017945 */ /* 0x000fe20003800000 */
[----:B------:R-:W-:Y:S02]  /*89a0*/  ISETP.LT.OR P1, PT, R41, 0x7a, !P1 ;  /* 0x0000007a2900780c */ /* 0x000fe40004f21670 */
[----:B------:R-:W-:Y:S02]  /*89b0*/  F2FP.F16.E5M2.UNPACK_B R32, R32 ;  /* 0x00000020ff20723e */ /* 0x000fe400020004ff */
[----:B0-2---:R-:W-:-:S03]  /*89c0*/  PRMT R24, RZ, 0x7610, R24 ;  /* 0x00007610ff187816 */ /* 0x005fc60000000018 */
[----:B------:R-:W-:-:S05]  /*89d0*/  HADD2.F32 R32, -RZ, R32.H0_H0 ;  /* 0x20000020ff207230 */ /* 0x000fca0000004100 */
[----:B------:R-:W-:-:S04]  /*89e0*/  FMUL R25, R32, UR21 ;  /* 0x0000001520197c20 */ /* 0x000fc80008400000 */
[----:B------:R-:W-:-:S05]  /*89f0*/  FFMA R25, R164, UR20, R25 ;  /* 0x00000014a4197c23 */ /* 0x000fca0008000019 */
[----:B------:R-:W-:-:S05]  /*8a00*/  F2FP.SATFINITE.E5M2.F32.PACK_AB_MERGE_C R25, RZ, R25, RZ ;  /* 0x00000019ff19723e */ /* 0x000fca00048060ff */
[----:B------:R0:W-:Y:S01]  /*8a10*/  @!P2 STG.E.U8 desc[UR14][R26.64+0x78], R25 ;  /* 0x000078191a00a986 */ /* 0x0001e2000c10110e */
[----:B------:R-:W-:Y:S05]  /*8a20*/  @P1 BRA `(.L_x_160) ;  /* 0x0000000000041947 */ /* 0x000fea0003800000 */
[----:B------:R2:W5:Y:S02]  /*8a30*/  LDG.E.U8 R24, desc[UR14][R34.64+0x79] ;  /* 0x0000790e22187981 */ /* 0x000564000c1e1100 */
.L_x_160:
[----:B------:R-:W-:Y:S05]  /*8a40*/  BSYNC B1 ;  /* 0x0000000000017941 */ /* 0x000fea0003800000 */
.L_x_159:
[----:B-----5:R-:W-:Y:S01]  /*8a50*/  LOP3.LUT R24, R24, 0xff, RZ, 0xc0, !PT ;  /* 0x000000ff18187812 */ /* 0x020fe200078ec0ff */
[----:B------:R-:W-:Y:S01]  /*8a60*/  BSSY B1, `(.L_x_161) ;  /* 0x0000013000017945 */ /* 0x000fe20003800000 */
[----:B------:R-:W-:Y:S02]  /*8a70*/  IADD3 R33, P0, R43, 0x80, RZ ;  /* 0x000000802b217810 */ /* 0x000fe40007f1e0ff */
[----:B------:R-:W-:-:S03]  /*8a80*/  F2FP.F16.E5M2.UNPACK_B R24, R24 ;  /* 0x00000018ff18723e */ /* 0x000fc600020004ff */
[----:B0-----:R-:W-:Y:S01]  /*8a90*/  IMAD.X R25, RZ, RZ, R39, P0 ;  /* 0x000000ffff197224 */ /* 0x001fe200000e0627 */
[----:B------:R-:W-:Y:S01]  /*8aa0*/  ISETP.GE.AND P0, PT, R42, 0x81, PT ;  /* 0x000000812a00780c */ /* 0x000fe20003f06270 */
[----:B------:R-:W-:Y:S02]  /*8ab0*/  HADD2.F32 R24, -RZ, R24.H0_H0 ;  /* 0x20000018ff187230 */ /* 0x000fe40000004100 */
[----:B--234-:R-:W-:Y:S01]  /*8ac0*/  IMAD R34, R25, UR6, RZ ;  /* 0x0000000619227c24 */ /* 0x01cfe2000f8e02ff */
        /* <DEDUP_REMOVED lines=12> */
.L_x_162:
[----:B------:R-:W-:Y:S05]  /*8b90*/  BSYNC B1 ;  /* 0x0000000000017941 */ /* 0x000fea0003800000 */
.L_x_161:
[----:B-----5:R-:W-:Y:S01]  /*8ba0*/  LOP3.LUT R32, R32, 0xff, RZ, 0xc0, !PT ;  /* 0x000000ff20207812 */ /* 0x020fe200078ec0ff */
[----:B------:R-:W-:Y:S01]  /*8bb0*/  BSSY B1, `(.L_x_163) ;  /* 0x000000b000017945 */ /* 0x000fe20003800000 */
[----:B------:R-:W-:Y:S02]  /*8bc0*/  ISETP.LT.OR P2, PT, R41, 0x2, !P0 ;  /* 0x000000022900780c */ /* 0x000fe40004741670 */
[----:B------:R-:W-:Y:S02]  /*8bd0*/  F2FP.F16.E5M2.UNPACK_B R32, R32 ;  /* 0x00000020ff20723e */ /* 0x000fe400020004ff */
[----:B0-----:R-:W-:-:S03]  /*8be0*/  PRMT R26, RZ, 0x7610, R26 ;  /* 0x00007610ff1a7816 */ /* 0x001fc6000000001a */
[----:B------:R-:W-:-:S05]  /*8bf0*/  HADD2.F32 R32, -RZ, R32.H0_H0 ;  /* 0x20000020ff207230 */ /* 0x000fca0000004100 */
[----:B------:R-:W-:-:S04]  /*8c00*/  FMUL R27, R32, UR21 ;  /* 0x00000015201b7c20 */ /* 0x000fc80008400000 */
[----:B------:R-:W-:-:S05]  /*8c10*/  FFMA R27, R162, UR20, R27 ;  /* 0x00000014a21b7c23 */ /* 0x000fca000800001b */
[----:B------:R-:W-:-:S05]  /*8c20*/  F2FP.SATFINITE.E5M2.F32.PACK_AB_MERGE_C R27, RZ, R27, RZ ;  /* 0x0000001bff1b723e */ /* 0x000fca00048060ff */
[----:B------:R0:W-:Y:S01]  /*8c30*/  @!P3 STG.E.U8 desc[UR14][R28.64], R27 ;  /* 0x0000001b1c00b986 */ /* 0x0001e2000c10110e */
[----:B------:R-:W-:Y:S05]  /*8c40*/  @P2 BRA `(.L_x_164) ;  /* 0x0000000000042947 */ /* 0x000fea0003800000 */
[----:B------:R3:W5:Y:S02]  /*8c50*/  LDG.E.U8 R26, desc[UR14][R24.64+0x1] ;  /* 0x0000010e181a7981 */ /* 0x000764000c1e1100 */
.L_x_164:
[----:B------:R-:W-:Y:S05]  /*8c60*/  BSYNC B1 ;  /* 0x0000000000017941 */ /* 0x000fea0003800000 */
.L_x_163:
[----:B-----5:R-:W-:Y:S01]  /*8c70*/  LOP3.LUT R26, R26, 0xff, RZ, 0xc0, !PT ;  /* 0x000000ff1a1a7812 */ /* 0x020fe200078ec0ff */
[----:B------:R-:W-:Y:S01]  /*8c80*/  BSSY B1, `(.L_x_165) ;  /* 0x0000013000017945 */ /* 0x000fe20003800000 */
[----:B------:R-:W-:Y:S02]  /*8c90*/  IADD3 R43, P1, R43, 0x88, RZ ;  /* 0x000000882b2b7810 */ /* 0x000fe40007f3e0ff */
[----:B------:R-:W-:Y:S02]  /*8ca0*/  F2FP.F16.E5M2.UNPACK_B R26, R26 ;  /* 0x0000001aff1a723e */ /* 0x000fe400020004ff */
[----:B------:R-:W-:Y:S01]  /*8cb0*/  PRMT R32, RZ, 0x7610, R32 ;  /* 0x00007610ff207816 */ /* 0x000fe20000000020 */
[----:B------:R-:W-:Y:S01]  /*8cc0*/  IMAD.X R38, RZ, RZ, R39, P1 ;  /* 0x000000ffff267224 */ /* 0x000fe200008e0627 */
[----:B------:R-:W-:Y:S01]  /*8cd0*/  ISETP.GE.AND P1, PT, R42, 0x89, PT ;  /* 0x000000892a00780c */ /* 0x000fe20003f26270 */
[----:B------:R-:W-:Y:S02]  /*8ce0*/  HADD2.F32 R26, -RZ, R26.H0_H0 ;  /* 0x2000001aff1a7230 */ /* 0x000fe40000004100 */
[----:B------:R-:W-:Y:S01]  /*8cf0*/  IMAD R38, R38, UR6, RZ ;  /* 0x0000000626267c24 */ /* 0x000fe2000f8e02ff */
[----:B------:R-:W-:Y:S01]  /*8d00*/  ISETP.LT.OR P5, PT, R41, 0x1, !P1 ;  /* 0x000000012900780c */ /* 0x000fe20004fa1670 */
[----:B------:R-:W-:-:S04]  /*8d10*/  IMAD.WIDE.U32 R36, R43, UR6, R36 ;  /* 0x000000062b247c25 */ /* 0x000fc8000f8e0024 */
[----:B------:R-:W-:Y:S01]  /*8d20*/  FMUL R26, R26, UR21 ;  /* 0x000000151a1a7c20 */ /* 0x000fe20008400000 */
[----:B------:R-:W-:-:S03]  /*8d30*/  IMAD R43, R43, UR7, R38 ;  /* 0x000000072b2b7c24 */ /* 0x000fc6000f8e0226 */
[----:B------:R-:W-:Y:S01]  /*8d40*/  FFMA R161, R161, UR20, R26 ;  /* 0x00000014a1a17c23 */ /* 0x000fe2000800001a */
[----:B------:R-:W-:-:S04]  /*8d50*/  IADD3 R26, P3, R36, UR10, RZ ;  /* 0x0000000a241a7c10 */ /* 0x000fc8000ff7e0ff */
[----:B------:R-:W-:Y:S02]  /*8d60*/  F2FP.SATFINITE.E5M2.F32.PACK_AB_MERGE_C R161, RZ, R161, RZ ;  /* 0x000000a1ffa1723e */ /* 0x000fe400048060ff */
[----:B0-----:R-:W-:-:S03]  /*8d70*/  IADD3.X R27, R37, UR11, R43, P3, !PT ;  /* 0x0000000b251b7c10 */ /* 0x001fc60009ffe42b */
[----:B------:R0:W-:Y:S01]  /*8d80*/  @!P2 STG.E.U8 desc[UR14][R28.64+0x1], R161 ;  /* 0x000001a11c00a986 */ /* 0x0001e2000c10110e */
[----:B------:R-:W-:Y:S05]  /*8d90*/  @P5 BRA `(.L_x_166) ;  /* 0x0000000000045947 */ /* 0x000fea0003800000 */
[----:B------:R4:W5:Y:S02]  /*8da0*/  LDG.E.U8 R32, desc[UR14][R26.64] ;  /* 0x0000000e1a207981 */ /* 0x000964000c1e1100 */
.L_x_166:
[----:B------:R-:W-:Y:S05]  /*8db0*/  BSYNC B1 ;  /* 0x0000000000017941 */ /* 0x000fea0003800000 */
.L_x_165:
        /* <DEDUP_REMOVED lines=12> */
.L_x_168:
[----:B------:R-:W-:Y:S05]  /*8e80*/  BSYNC B1 ;  /* 0x0000000000017941 */ /* 0x000fea0003800000 */
.L_x_167:
        /* <DEDUP_REMOVED lines=12> */
.L_x_170:
[----:B------:R-:W-:Y:S05]  /*8f50*/  BSYNC B1 ;  /* 0x0000000000017941 */ /* 0x000fea0003800000 */
.L_x_169:
        /* <DEDUP_REMOVED lines=12> */
.L_x_172:
[----:B------:R-:W-:Y:S05]  /*9020*/  BSYNC B1 ;  /* 0x0000000000017941 */ /* 0x000fea0003800000 */
.L_x_171:
        /* <DEDUP_REMOVED lines=12> */
.L_x_174:
[----:B------:R-:W-:Y:S05]  /*90f0*/  BSYNC B1 ;  /* 0x0000000000017941 */ /* 0x000fea0003800000 */
.L_x_173:
        /* <DEDUP_REMOVED lines=12> */
.L_x_176:
[----:B------:R-:W-:Y:S05]  /*91c0*/  BSYNC B1 ;  /* 0x0000000000017941 */ /* 0x000fea0003800000 */
.L_x_175:
        /* <DEDUP_REMOVED lines=12> */
.L_x_178:
[----:B------:R-:W-:Y:S05]  /*9290*/  BSYNC B1 ;  /* 0x0000000000017941 */ /* 0x000fea0003800000 */
.L_x_177:
        /* <DEDUP_REMOVED lines=12> */
.L_x_180:
[----:B------:R-:W-:Y:S05]  /*9360*/  BSYNC B1 ;  /* 0x0000000000017941 */ /* 0x000fea0003800000 */
.L_x_179:
        /* <DEDUP_REMOVED lines=12> */
.L_x_182:
[----:B------:R-:W-:Y:S05]  /*9430*/  BSYNC B1 ;  /* 0x0000000000017941 */ /* 0x000fea0003800000 */
.L_x_181:
        /* <DEDUP_REMOVED lines=12> */
.L_x_184:
[----:B------:R-:W-:Y:S05]  /*9500*/  BSYNC B1 ;  /* 0x0000000000017941 */ /* 0x000fea0003800000 */
.L_x_183:
[----:B-----5:R-:W-:Y:S01]  /*9510*/  LOP3.LUT R32, R32, 0xff, RZ, 0xc0, !PT ;  /* 0x000000ff20207812 */ /* 0x020fe200078ec0ff */
[----:B------:R-:W-:Y:S01]  /*9520*/  BSSY B1, `(.L_x_185) ;  /* 0x000000b000017945 */ /* 0x000fe20003800000 */
[----:B------:R-:W-:Y:S02]  /*9530*/  ISETP.LT.OR P3, PT, R41, 0x19, !P0 ;  /* 0x000000192900780c */ /* 0x000fe40004761670 */
[----:B------:R-:W-:-:S05]  /*9540*/  F2FP.F16.E5M2.UNPACK_B R32, R32 ;  /* 0x00000020ff20723e */ /* 0x000fca00020004ff */
[----:B------:R-:W-:-:S05]  /*9550*/  HADD2.F32 R32, -RZ, R32.H0_H0 ;  /* 0x20000020ff207230 */ /* 0x000fca0000004100 */
[----:B------:R-:W-:-:S04]  /*9560*/  FMUL R32, R32, UR21 ;  /* 0x0000001520207c20 */ /* 0x000fc80008400000 */
[----:B------:R-:W-:Y:S01]  /*9570*/  FFMA R32, R23, UR20, R32 ;  /* 0x0000001417207c23 */ /* 0x000fe20008000020 */
[----:B------:R-:W-:-:S04]  /*9580*/  PRMT R23, RZ, 0x7610, R23 ;  /* 0x00007610ff177816 */ /* 0x000fc80000000017 */
[----:B0-----:R-:W-:-:S05]  /*9590*/  F2FP.SATFINITE.E5M2.F32.PACK_AB_MERGE_C R33, RZ, R32, RZ ;  /* 0x00000020ff21723e */ /* 0x001fca00048060ff */
[----:B------:R0:W-:Y:S01]  /*95a0*/  @!P2 STG.E.U8 desc[UR14][R30.64+0x11], R33 ;  /* 0x000011211e00a986 */ /* 0x0001e2000c10110e */
[----:B------:R-:W-:Y:S05]  /*95b0*/  @P3 BRA `(.L_x_186) ;  /* 0x0000000000043947 */ /* 0x000fea0003800000 */
[----:B------:R0:W5:Y:S02]  /*95c0*/  LDG.E.U8 R23, desc[UR14][R24.64+0x18] ;  /* 0x0000180e18177981 */ /* 0x000164000c1e1100 */
.L_x_186:
[----:B------:R-:W-:Y:S05]  /*95d0*/  BSYNC B1 ;  /* 0x0000000000017941 */ /* 0x000fea0003800000 */
.L_x_185:
        /* <DEDUP_REMOVED lines=8> */
[----:B------:R-:W-:-:S05]  /*9660*/  F2FP.SATFINITE.E5M2.F32.PACK_AB_MERGE_C R23, RZ, R23, RZ ;  /* 0x00000017ff17723e */ /* 0x000fca00048060ff */
[----:B------:R0:W-:Y:S01]  /*9670*/  @!P3 STG.E.U8 desc[UR14][R28.64+0x18], R23 ;  /* 0x000018171c00b986 */ /* 0x0001e2000c10110e */
[----:B------:R-:W-:Y:S05]  /*9680*/  @P2 BRA `(.L_x_188) ;  /* 0x0000000000042947 */ /* 0x000fea0003800000 */
[----:B------:R0:W5:Y:S02]  /*9690*/  LDG.E.U8 R22, desc[UR14][R24.64+0x19] ;  /* 0x0000190e18167981 */ /* 0x000164000c1e1100 */
.L_x_188:
[----:B------:R-:W-:Y:S05]  /*96a0*/  BSYNC B1 ;  /* 0x0000000000017941 */ /* 0x000fea0003800000 */
.L_x_187:
        /* <DEDUP_REMOVED lines=12> */
.L_x_190:
[----:B------:R-:W-:Y:S05]  /*9770*/  BSYNC B1 ;  /* 0x0000000000017941 */ /* 0x000fea0003800000 */
.L_x_189:
        /* <DEDUP_REMOVED lines=12> */
.L_x_192:
[----:B------:R-:W-:Y:S05]  /*9840*/  BSYNC B1 ;  /* 0x0000000000017941 */ /* 0x000fea0003800000 */
.L_x_191:
        /* <DEDUP_REMOVED lines=12> */
.L_x_194:
[----:B------:R-:W-:Y:S05]  /*9910*/  BSYNC B1 ;  /* 0x0000000000017941 */ /* 0x000fea0003800000 */
.L_x_193:
        /* <DEDUP_REMOVED lines=12> */
.L_x_196:
[----:B------:R-:W-:Y:S05]  /*99e0*/  BSYNC B1 ;  /* 0x0000000000017941 */ /* 0x000fea0003800000 */
.L_x_195:
        /* <DEDUP_REMOVED lines=12> */
.L_x_198:
[----:B------:R-:W-:Y:S05]  /*9ab0*/  BSYNC B1 ;  /* 0x0000000000017941 */ /* 0x000fea0003800000 */
.L_x_197:
        /* <DEDUP_REMOVED lines=12> */
.L_x_200:
[----:B------:R-:W-:Y:S05]  /*9b80*/  BSYNC B1 ;  /* 0x0000000000017941 */ /* 0x000fea0003800000 */
.L_x_199:
        /* <DEDUP_REMOVED lines=12> */
.L_x_202:
[----:B------:R-:W-:Y:S05]  /*9c50*/  BSYNC B1 ;  /* 0x0000000000017941 */ /* 0x000fea0003800000 */
.L_x_201:
        /* <DEDUP_REMOVED lines=12> */
.L_x_204:
[----:B------:R-:W-:Y:S05]  /*9d20*/  BSYNC B1 ;  /* 0x0000000000017941 */ /* 0x000fea0003800000 */
.L_x_203:
        /* <DEDUP_REMOVED lines=12> */
.L_x_206:
[----:B------:R-:W-:Y:S05]  /*9df0*/  BSYNC B1 ;  /* 0x0000000000017941 */ /* 0x000fea0003800000 */
.L_x_205:
        /* <DEDUP_REMOVED lines=12> */
.L_x_208:
[----:B------:R-:W-:Y:S05]  /*9ec0*/  BSYNC B1 ;  /* 0x0000000000017941 */ /* 0x000fea0003800000 */
.L_x_207:
        /* <DEDUP_REMOVED lines=12> */
.L_x_210:
[----:B------:R-:W-:Y:S05]  /*9f90*/  BSYNC B1 ;  /* 0x0000000000017941 */ /* 0x000fea0003800000 */
.L_x_209:
        /* <DEDUP_REMOVED lines=12> */
.L_x_212:
[----:B------:R-:W-:Y:S05]  /*a060*/  BSYNC B1 ;  /* 0x0000000000017941 */ /* 0x000fea0003800000 */
.L_x_211:
        /* <DEDUP_REMOVED lines=12> */
.L_x_214:
[----:B------:R-:W-:Y:S05]  /*a130*/  BSYNC B1 ;  /* 0x0000000000017941 */ /* 0x000fea0003800000 */
.L_x_213:
        /* <DEDUP_REMOVED lines=12> */
.L_x_216:
[----:B------:R-:W-:Y:S05]  /*a200*/  BSYNC B1 ;  /* 0x0000000000017941 */ /* 0x000fea0003800000 */
.L_x_215:
        /* <DEDUP_REMOVED lines=12> */
.L_x_218:
[----:B------:R-:W-:Y:S05]  /*a2d0*/  BSYNC B1 ;  /* 0x0000000000017941 */ /* 0x000fea0003800000 */
.L_x_217:
        /* <DEDUP_REMOVED lines=12> */
.L_x_220:
[----:B------:R-:W-:Y:S05]  /*a3a0*/  BSYNC B1 ;  /* 0x0000000000017941 */ /* 0x000fea0003800000 */
.L_x_219:
        /* <DEDUP_REMOVED lines=12> */
.L_x_222:
[----:B------:R-:W-:Y:S05]  /*a470*/  BSYNC B1 ;  /* 0x0000000000017941 */ /* 0x000fea0003800000 */
.L_x_221:
        /* <DEDUP_REMOVED lines=12> */
.L_x_224:
[----:B------:R-:W-:Y:S05]  /*a540*/  BSYNC B1 ;  /* 0x0000000000017941 */ /* 0x000fea0003800000 */
.L_x_223:
        /* <DEDUP_REMOVED lines=12> */
.L_x_226:
[----:B------:R-:W-:Y:S05]  /*a610*/  BSYNC B1 ;  /* 0x0000000000017941 */ /* 0x000fea0003800000 */
.L_x_225:
        /* <DEDUP_REMOVED lines=12> */
.L_x_228:
[----:B------:R-:W-:Y:S05]  /*a6e0*/  BSYNC B1 ;  /* 0x0000000000017941 */ /* 0x000fea0003800000 */
.L_x_227:
[----:B-----5:R-:W-:Y:S01]  /*a6f0*/  LOP3.LUT R2, R2, 0xff, RZ, 0xc0, !PT ;  /* 0x000000ff02027812 */ /* 0x020fe200078ec0ff */
[----:B------:R-:W-:Y:S01]  /*a700*/  BSSY B1, `(.L_x_229) ;  /* 0x000000b000017945 */ /* 0x000fe20003800000 */
[----:B------:R-:W-:Y:S02]  /*a710*/  ISETP.LT.OR P3, PT, R41, 0x41, !P1 ;  /* 0x000000412900780c */ /* 0x000fe40004f61670 */
[----:B------:R-:W-:-:S05]  /*a720*/  F2FP.F16.E5M2.UNPACK_B R2, R2 ;  /* 0x00000002ff02723e */ /* 0x000fca00020004ff */
[----:B------:R-:W-:-:S05]  /*a730*/  HADD2.F32 R2, -RZ, R2.H0_H0 ;  /* 0x20000002ff027230 */ /* 0x000fca0000004100 */
[----:B0-----:R-:W-:-:S04]  /*a740*/  FMUL R3, R2, UR21 ;  /* 0x0000001502037c20 */ /* 0x001fc80008400000 */
[----:B------:R-:W-:Y:S01]  /*a750*/  FFMA R3, R0, UR20, R3 ;  /* 0x0000001400037c23 */ /* 0x000fe20008000003 */
[----:B------:R-:W-:-:S04]  /*a760*/  PRMT R0, RZ, 0x7610, R0 ;  /* 0x00007610ff007816 */ /* 0x000fc80000000000 */
[----:B------:R-:W-:-:S05]  /*a770*/  F2FP.SATFINITE.E5M2.F32.PACK_AB_MERGE_C R3, RZ, R3, RZ ;  /* 0x00000003ff03723e */ /* 0x000fca00048060ff */
[----:B------:R0:W-:Y:S01]  /*a780*/  @!P2 STG.E.U8 desc[UR14][R28.64+0x41], R3 ;  /* 0x000041031c00a986 */ /* 0x0001e2000c10110e */
[----:B------:R-:W-:Y:S05]  /*a790*/  @P3 BRA `(.L_x_230) ;  /* 0x0000000000043947 */ /* 0x000fea0003800000 */
[----:B------:R0:W5:Y:S02]  /*a7a0*/  LDG.E.U8 R0, desc[UR14][R26.64+0x40] ;  /* 0x0000400e1a007981 */ /* 0x000164000c1e1100 */
.L_x_230:
[----:B------:R-:W-:Y:S05]  /*a7b0*/  BSYNC B1 ;  /* 0x0000000000017941 */ /* 0x000fea0003800000 */
.L_x_229:
[----:B------:R-:W2:Y:S01]  /*a7c0*/  LDL.LU R2, [R1] ;  /* 0x0000000001027983 */ /* 0x000ea20000300800 */
[----:B-----5:R-:W-:Y:S01]  /*a7d0*/  LOP3.LUT R0, R0, 0xff, RZ, 0xc0, !PT ;  /* 0x000000ff00007812 */ /* 0x020fe200078ec0ff */
[----:B------:R-:W-:Y:S01]  /*a7e0*/  BSSY B1, `(.L_x_231) ;  /* 0x000000b000017945 */ /* 0x000fe20003800000 */
[----:B------:R-:W-:Y:S02]  /*a7f0*/  ISETP.LT.OR P2, PT, R41, 0x42, !P1 ;  /* 0x000000422900780c */ /* 0x000fe40004f41670 */
[----:B------:R-:W-:-:S05]  /*a800*/  F2FP.F16.E5M2.UNPACK_B R0, R0 ;  /* 0x00000000ff00723e */ /* 0x000fca00020004ff */
[----:B------:R-:W-:-:S05]  /*a810*/  HADD2.F32 R0, -RZ, R0.H0_H0 ;  /* 0x20000000ff007230 */ /* 0x000fca0000004100 */
[----:B------:R-:W-:-:S04]  /*a820*/  FMUL R0, R0, UR21 ;  /* 0x0000001500007c20 */ /* 0x000fc80008400000 */
[----:B--2---:R-:W-:-:S05]  /*a830*/  FFMA R0, R2, UR20, R0 ;  /* 0x0000001402007c23 */ /* 0x004fca0008000000 */
[----:B0-----:R-:W-:Y:S02]  /*a840*/  F2FP.SATFINITE.E5M2.F32.PACK_AB_MERGE_C R3, RZ, R0, RZ ;  /* 0x00000000ff03723e */ /* 0x001fe400048060ff */
[----:B------:R-:W-:-:S03]  /*a850*/  PRMT R0, RZ, 0x7610, R0 ;  /* 0x00007610ff007816 */ /* 0x000fc60000000000 */
[----:B------:R0:W-:Y:S01]  /*a860*/  @!P3 STG.E.U8 desc[UR14][R30.64+0x40], R3 ;  /* 0x000040031e00b986 */ /* 0x0001e2000c10110e */
[----:B------:R-:W-:Y:S05]  /*a870*/  @P2 BRA `(.L_x_232) ;  /* 0x0000000000042947 */ /* 0x000fea0003800000 */
[----:B------:R2:W5:Y:S02]  /*a880*/  LDG.E.U8 R0, desc[UR14][R26.64+0x41] ;  /* 0x0000410e1a007981 */ /* 0x000564000c1e1100 */
.L_x_232:
[----:B------:R-:W-:Y:S05]  /*a890*/  BSYNC B1 ;  /* 0x0000000000017941 */ /* 0x000fea0003800000 */
.L_x_231:
[----:B------:R-:W3:Y:S01]  /*a8a0*/  LDL.LU R2, [R1+0x4] ;  /* 0x0000040001027983 */ /* 0x000ee20000300800 */
[----:B-----5:R-:W-:Y:S01]  /*a8b0*/  LOP3.LUT R0, R0, 0xff, RZ, 0xc0, !PT ;  /* 0x000000ff00007812 */ /* 0x020fe200078ec0ff */
[----:B------:R-:W-:Y:S01]  /*a8c0*/  BSSY B1, `(.L_x_233) ;  /* 0x000000b000017945 */ /* 0x000fe20003800000 */
[----:B------:R-:W-:Y:S02]  /*a8d0*/  ISETP.LT.OR P3, PT, R41, 0x49, !P0 ;  /* 0x000000492900780c */ /* 0x000fe40004761670 */
[----:B------:R-:W-:-:S05]  /*a8e0*/  F2FP.F16.E5M2.UNPACK_B R0, R0 ;  /* 0x00000000ff00723e */ /* 0x000fca00020004ff */
[----:B------:R-:W-:-:S05]  /*a8f0*/  HADD2.F32 R0, -RZ, R0.H0_H0 ;  /* 0x20000000ff007230 */ /* 0x000fca0000004100 */
[----:B------:R-:W-:-:S04]  /*a900*/  FMUL R0, R0, UR21 ;  /* 0x0000001500007c20 */ /* 0x000fc80008400000 */
[----:B---3--:R-:W-:-:S05]  /*a910*/  FFMA R0, R2, UR20, R0 ;  /* 0x0000001402007c23 */ /* 0x008fca0008000000 */
[----:B0-----:R-:W-:Y:S02]  /*a920*/  F2FP.SATFINITE.E5M2.F32.PACK_AB_MERGE_C R3, RZ, R0, RZ ;  /* 0x00000000ff03723e */ /* 0x001fe400048060ff */
[----:B------:R-:W-:-:S03]  /*a930*/  PRMT R0, RZ, 0x7610, R0 ;  /* 0x00007610ff007816 */ /* 0x000fc60000000000 */
[----:B------:R0:W-:Y:S01]  /*a940*/  @!P2 STG.E.U8 desc[UR14][R30.64+0x41], R3 ;  /* 0x000041031e00a986 */ /* 0x0001e2000c10110e */
[----:B------:R-:W-:Y:S05]  /*a950*/  @P3 BRA `(.L_x_234) ;  /* 0x0000000000043947 */ /* 0x000fea0003800000 */
[----:B------:R3:W5:Y:S02]  /*a960*/  LDG.E.U8 R0, desc[UR14][R24.64+0x48] ;  /* 0x0000480e18007981 */ /* 0x000764000c1e1100 */
.L_x_234:
[----:B------:R-:W-:Y:S05]  /*a970*/  BSYNC B1 ;  /* 0x0000000000017941 */ /* 0x000fea0003800000 */
.L_x_233:
[----:B------:R-:W2:Y:S01]  /*a980*/  LDL.LU R2, [R1+0x8] ;  /* 0x0000080001027983 */ /* 0x000ea20000300800 */
        /* <DEDUP_REMOVED lines=12> */
.L_x_236:
[----:B------:R-:W-:Y:S05]  /*aa50*/  BSYNC B1 ;  /* 0x0000000000017941 */ /* 0x000fea0003800000 */
.L_x_235:
        /* <DEDUP_REMOVED lines=13> */
.L_x_238:
[----:B------:R-:W-:Y:S05]  /*ab30*/  BSYNC B1 ;  /* 0x0000000000017941 */ /* 0x000fea0003800000 */
.L_x_237:
        /* <DEDUP_REMOVED lines=13> */
.L_x_240:
[----:B------:R-:W-:Y:S05]  /*ac10*/  BSYNC B1 ;  /* 0x0000000000017941 */ /* 0x000fea0003800000 */
.L_x_239:
        /* <DEDUP_REMOVED lines=13> */
.L_x_242:
[----:B------:R-:W-:Y:S05]  /*acf0*/  BSYNC B1 ;  /* 0x0000000000017941 */ /* 0x000fea0003800000 */
.L_x_241:
        /* <DEDUP_REMOVED lines=13> */
.L_x_244:
[----:B------:R-:W-:Y:S05]  /*add0*/  BSYNC B1 ;  /* 0x0000000000017941 */ /* 0x000fea0003800000 */
.L_x_243:
        /* <DEDUP_REMOVED lines=13> */
.L_x_246:
[----:B------:R-:W-:Y:S05]  /*aeb0*/  BSYNC B1 ;  /* 0x0000000000017941 */ /* 0x000fea0003800000 */
.L_x_245:
        /* <DEDUP_REMOVED lines=13> */
.L_x_248:
[----:B------:R-:W-:Y:S05]  /*af90*/  BSYNC B1 ;  /* 0x0000000000017941 */ /* 0x000fea0003800000 */
.L_x_247:
        /* <DEDUP_REMOVED lines=13> */
.L_x_250:
[----:B------:R-:W-:Y:S05]  /*b070*/  BSYNC B1 ;  /* 0x0000000000017941 */ /* 0x000fea0003800000 */
.L_x_249:
        /* <DEDUP_REMOVED lines=13> */
.L_x_252:
[----:B------:R-:W-:Y:S05]  /*b150*/  BSYNC B1 ;  /* 0x0000000000017941 */ /* 0x000fea0003800000 */
.L_x_251:
        /* <DEDUP_REMOVED lines=13> */
.L_x_254:
[----:B------:R-:W-:Y:S05]  /*b230*/  BSYNC B1 ;  /* 0x0000000000017941 */ /* 0x000fea0003800000 */
.L_x_253:
        /* <DEDUP_REMOVED lines=13> */
.L_x_256:
[----:B------:R-:W-:Y:S05]  /*b310*/  BSYNC B1 ;  /* 0x0000000000017941 */ /* 0x000fea0003800000 */
.L_x_255:
        /* <DEDUP_REMOVED lines=13> */
.L_x_258:
[----:B------:R-:W-:Y:S05]  /*b3f0*/  BSYNC B1 ;  /* 0x0000000000017941 */ /* 0x000fea0003800000 */
.L_x_257:
        /* <DEDUP_REMOVED lines=13> */
.L_x_260:
[----:B------:R-:W-:Y:S05]  /*b4d0*/  BSYNC B1 ;  /* 0x0000000000017941 */ /* 0x000fea0003800000 */
.L_x_259:
        /* <DEDUP_REMOVED lines=13> */
.L_x_262:
[----:B------:R-:W-:Y:S05]  /*b5b0*/  BSYNC B1 ;  /* 0x0000000000017941 */ /* 0x000fea0003800000 */
.L_x_261:
        /* <DEDUP_REMOVED lines=13> */
.L_x_264:
[----:B------:R-:W-:Y:S05]  /*b690*/  BSYNC B1 ;  /* 0x0000000000017941 */ /* 0x000fea0003800000 */
.L_x_263:
        /* <DEDUP_REMOVED lines=13> */
.L_x_266:
[----:B------:R-:W-:Y:S05]  /*b770*/  BSYNC B1 ;  /* 0x0000000000017941 */ /* 0x000fea0003800000 */
.L_x_265:
        /* <DEDUP_REMOVED lines=13> */
.L_x_268:
[----:B------:R-:W-:Y:S05]  /*b850*/  BSYNC B1 ;  /* 0x0000000000017941 */ /* 0x000fea0003800000 */
.L_x_267:
        /* <DEDUP_REMOVED lines=13> */
.L_x_270:
[----:B------:R-:W-:Y:S05]  /*b930*/  BSYNC B1 ;  /* 0x0000000000017941 */ /* 0x000fea0003800000 */
.L_x_269:
        /* <DEDUP_REMOVED lines=13> */
.L_x_272:
[----:B------:R-:W-:Y:S05]  /*ba10*/  BSYNC B1 ;  /* 0x0000000000017941 */ /* 0x000fea0003800000 */
.L_x_271:
        /* <DEDUP_REMOVED lines=13> */
.L_x_274:
[----:B------:R-:W-:Y:S05]  /*baf0*/  BSYNC B1 ;  /* 0x0000000000017941 */ /* 0x000fea0003800000 */
.L_x_273:
        /* <DEDUP_REMOVED lines=13> */
.L_x_276:
[----:B------:R-:W-:Y:S05]  /*bbd0*/  BSYNC B1 ;  /* 0x0000000000017941 */ /* 0x000fea0003800000 */
.L_x_275:
        /* <DEDUP_REMOVED lines=13> */
.L_x_278:
[----:B------:R-:W-:Y:S05]  /*bcb0*/  BSYNC B1 ;  /* 0x0000000000017941 */ /* 0x000fea0003800000 */
.L_x_277:
        /* <DEDUP_REMOVED lines=13> */
.L_x_280:
[----:B------:R-:W-:Y:S05]  /*bd90*/  BSYNC B1 ;  /* 0x0000000000017941 */ /* 0x000fea0003800000 */
.L_x_279:
        /* <DEDUP_REMOVED lines=13> */
.L_x_282:
[----:B------:R-:W-:Y:S05]  /*be70*/  BSYNC B1 ;  /* 0x0000000000017941 */ /* 0x000fea0003800000 */
.L_x_281:
        /* <DEDUP_REMOVED lines=13> */
.L_x_284:
[----:B------:R-:W-:Y:S05]  /*bf50*/  BSYNC B1 ;  /* 0x0000000000017941 */ /* 0x000fea0003800000 */
.L_x_283:
        /* <DEDUP_REMOVED lines=13> */
.L_x_286:
[----:B------:R-:W-:Y:S05]  /*c030*/  BSYNC B1 ;  /* 0x0000000000017941 */ /* 0x000fea0003800000 */
.L_x_285:
        /* <DEDUP_REMOVED lines=13> */
.L_x_288:
[----:B------:R-:W-:Y:S05]  /*c110*/  BSYNC B1 ;  /* 0x0000000000017941 */ /* 0x000fea0003800000 */
.L_x_287:
[----:B------:R-:W-:Y:S05]  /*c120*/  @P1 BRA `(.L_x_289) ;  /* 0x0000002000ac1947 */ /* 0x000fea0003800000 */
[----:B------:R-:W2:Y:S01]  /*c130*/  LDL.LU R2, [R1+0x74] ;  /* 0x0000740001027983 */ /* 0x000ea20000300800 */
[----:B-----5:R-:W-:-:S04]  /*c140*/  LOP3.LUT R0, R0, 0xff, RZ, 0xc0, !PT ;  /* 0x000000ff00007812 */ /* 0x020fc800078ec0ff */
[----:B------:R-:W-:-:S05]  /*c150*/  F2FP.F16.E5M2.UNPACK_B R0, R0 ;  /* 0x00000000ff00723e */ /* 0x000fca00020004ff */
[----:B------:R-:W-:-:S05]  /*c160*/  HADD2.F32 R0, -RZ, R0.H0_H0 ;  /* 0x20000000ff007230 */ /* 0x000fca0000004100 */
[----:B------:R-:W-:-:S04]  /*c170*/  FMUL R0, R0, UR21 ;  /* 0x0000001500007c20 */ /* 0x000fc80008400000 */
[----:B--2---:R-:W-:-:S05]  /*c180*/  FFMA R0, R2, UR20, R0 ;  /* 0x0000001402007c23 */ /* 0x004fca0008000000 */
[----:B0-----:R-:W-:-:S05]  /*c190*/  F2FP.SATFINITE.E5M2.F32.PACK_AB_MERGE_C R3, RZ, R0, RZ ;  /* 0x00000000ff03723e */ /* 0x001fca00048060ff */
[----:B------:R0:W-:Y:S01]  /*c1a0*/  STG.E.U8 desc[UR14][R30.64+0x79], R3 ;  /* 0x000079031e007986 */ /* 0x0001e2000c10110e */
[----:B------:R-:W-:Y:S05]  /*c1b0*/  BRA `(.L_x_289) ;  /* 0x0000002000887947 */ /* 0x000fea0003800000 */
.L_x_32:
[C---:B------:R-:W-:Y:S01]  /*c1c0*/  ISETP.GE.AND P3, PT, R42.reuse, 0x1, PT ;  /* 0x000000012a00780c */ /* 0x040fe20003f66270 */
[----:B------:R-:W2:Y:S01]  /*c1d0*/  LDL.LU R227, [R1+0x10] ;  /* 0x0000100001e37983 */ /* 0x000ea20000300800 */
[----:B------:R-:W-:Y:S01]  /*c1e0*/  ISETP.GE.AND P2, PT, R42, 0x9, PT ;  /* 0x000000092a00780c */ /* 0x000fe20003f46270 */
[----:B------:R-:W-:Y:S01]  /*c1f0*/  FMUL R225, R225, UR20 ;  /* 0x00000014e1e17c20 */ /* 0x000fe20008400000 */
[C---:B------:R-:W-:Y:S01]  /*c200*/  ISETP.LT.OR P0, PT, R41.reuse, 0x1, !P3 ;  /* 0x000000012900780c */ /* 0x040fe20005f01670 */
[----:B------:R-:W-:Y:S01]  /*c210*/  FMUL R226, R226, UR20 ;  /* 0x00000014e2e27c20 */ /* 0x000fe20008400000 */
[----:B------:R-:W-:Y:S01]  /*c220*/  ISETP.LT.OR P1, PT, R41, 0x2, !P3 ;  /* 0x000000022900780c */ /* 0x000fe20005f21670 */
[----:B------:R-:W-:Y:S01]  /*c230*/  FMUL R223, R223, UR20 ;  /* 0x00000014dfdf7c20 */ /* 0x000fe20008400000 */
[----:B------:R-:W-:Y:S01]  /*c240*/  ISETP.LT.OR P6, PT, R41, 0x2, !P2 ;  /* 0x000000022900780c */ /* 0x000fe200057c1670 */
[----:B------:R-:W-:Y:S01]  /*c250*/  FMUL R224, R224, UR20 ;  /* 0x00000014e0e07c20 */ /* 0x000fe20008400000 */
[----:B------:R-:W-:-:S02]  /*c260*/  F2FP.SATFINITE.E5M2.F32.PACK_AB_MERGE_C R33, RZ, R226, RZ ;  /* 0x000000e2ff21723e */ /* 0x000fc400048060ff */
[----:B------:R-:W-:Y:S01]  /*c270*/  F2FP.SATFINITE.E5M2.F32.PACK_AB_MERGE_C R225, RZ, R225, RZ ;  /* 0x000000e1ffe1723e */ /* 0x000fe200048060ff */
[----:B------:R-:W-:Y:S01]  /*c280*/  FMUL R222, R222, UR20 ;  /* 0x00000014dede7c20 */ /* 0x000fe20008400000 */
[----:B------:R-:W-:Y:S01]  /*c290*/  ISETP.LT.OR P5, PT, R41, 0x1, !P2 ;  /* 0x000000012900780c */ /* 0x000fe200057a1670 */
[----:B------:R-:W-:Y:S01]  /*c2a0*/  FMUL R221, R221, UR20 ;  /* 0x00000014dddd7c20 */ /* 0x000fe20008400000 */
[----:B------:R-:W-:Y:S01]  /*c2b0*/  F2FP.SATFINITE.E5M2.F32.PACK_AB_MERGE_C R223, RZ, R223, RZ ;  /* 0x000000dfffdf723e */ /* 0x000fe200048060ff */
[----:B------:R0:W-:Y:S01]  /*c2c0*/  @!P0 STG.E.U8 desc[UR14][R24.64], R33 ;  /* 0x0000002118008986 */ /* 0x0001e2000c10110e */
[----:B------:R-:W-:-:S03]  /*c2d0*/  ISETP.LT.OR P0, PT, R41, 0x9, !P3 ;  /* 0x000000092900780c */ /* 0x000fc60005f01670 */
[----:B------:R-:W-:Y:S01]  /*c2e0*/  @!P1 STG.E.U8 desc[UR14][R24.64+0x1], R225 ;  /* 0x000001e118009986 */ /* 0x000fe2000c10110e */
[----:B------:R-:W-:-:S03]  /*c2f0*/  ISETP.LT.OR P1, PT, R41, 0xa, !P3 ;  /* 0x0000000a2900780c */ /* 0x000fc60005f21670 */
[----:B------:R-:W-:Y:S01]  /*c300*/  @!P6 STG.E.U8 desc[UR14][R26.64+0x1], R223 ;  /* 0x000001df1a00e986 */ /* 0x000fe2000c10110e */
[----:B------:R-:W-:Y:S01]  /*c310*/  ISETP.LT.OR P6, PT, R41, 0xa, !P2 ;  /* 0x0000000a2900780c */ /* 0x000fe200057c1670 */
[----:B------:R-:W-:Y:S01]  /*c320*/  FMUL R219, R219, UR20 ;  /* 0x00000014dbdb7c20 */ /* 0x000fe20008400000 */
[----:B------:R-:W-:Y:S01]  /*c330*/  F2FP.SATFINITE.E5M2.F32.PACK_AB_MERGE_C R35, RZ, R224, RZ ;  /* 0x000000e0ff23723e */ /* 0x000fe200048060ff */
[----:B------:R-:W-:Y:S01]  /*c340*/  FMUL R220, R220, UR20 ;  /* 0x00000014dcdc7c20 */ /* 0x000fe20008400000 */
[----:B0-----:R-:W-:Y:S01]  /*c350*/  F2FP.SATFINITE.E5M2.F32.PACK_AB_MERGE_C R33, RZ, R222, RZ ;  /* 0x000000deff21723e */ /* 0x001fe200048060ff */
[----:B------:R-:W-:Y:S01]  /*c360*/  FMUL R218, R218, UR20 ;  /* 0x00000014dada7c20 */ /* 0x000fe20008400000 */
[----:B------:R-:W-:Y:S01]  /*c370*/  F2FP.SATFINITE.E5M2.F32.PACK_AB_MERGE_C R221, RZ, R221, RZ ;  /* 0x000000ddffdd723e */ /* 0x000fe200048060ff */
[----:B------:R0:W-:Y:S01]  /*c380*/  @!P5 STG.E.U8 desc[UR14][R26.64], R35 ;  /* 0x000000231a00d986 */ /* 0x0001e2000c10110e */
[C---:B------:R-:W-:Y:S02]  /*c390*/  ISETP.LT.OR P5, PT, R41.reuse, 0x9, !P2 ;  /* 0x000000092900780c */ /* 0x040fe400057a1670 */
        /* <DEDUP_REMOVED lines=8> */
[----:B0-----:R-:W-:Y:S01]  /*c420*/  F2FP.SATFINITE.E5M2.F32.PACK_AB_MERGE_C R35, RZ, R220, RZ ;  /* 0x000000dcff23723e */ /* 0x001fe200048060ff */
[----:B------:R-:W-:Y:S01]  /*c430*/  FMUL R215, R215, UR20 ;  /* 0x00000014d7d77c20 */ /* 0x000fe20008400000 */
[----:B------:R-:W4:Y:S01]  /*c440*/  LDL.LU R226, [R1+0xc] ;  /* 0x00000c0001e27983 */ /* 0x000f220000300800 */
[----:B---3--:R-:W-:Y:S02]  /*c450*/  F2FP.SATFINITE.E5M2.F32.PACK_AB_MERGE_C R33, RZ, R218, RZ ;  /* 0x000000daff21723e */ /* 0x008fe400048060ff */
[----:B------:R-:W-:Y:S01]  /*c460*/  F2FP.SATFINITE.E5M2.F32.PACK_AB_MERGE_C R217, RZ, R217, RZ ;  /* 0x000000d9ffd9723e */ /* 0x000fe200048060ff */
[----:B------:R0:W-:Y:S01]  /*c470*/  @!P5 STG.E.U8 desc[UR14][R26.64+0x8], R35 ;  /* 0x000008231a00d986 */ /* 0x0001e2000c10110e */
[----:B------:R-:W-:-:S02]  /*c480*/  ISETP.LT.OR P5, PT, R41, 0x11, !P2 ;  /* 0x000000112900780c */ /* 0x000fc400057a1670 */
[----:B------:R-:W-:Y:S01]  /*c490*/  F2FP.SATFINITE.E5M2.F32.PACK_AB_MERGE_C R215, RZ, R215, RZ ;  /* 0x000000d7ffd7723e */ /* 0x000fe200048060ff */
[----:B------:R-:W3:Y:S01]  /*c4a0*/  LDL.LU R224, [R1+0x8] ;  /* 0x0000080001e07983 */ /* 0x000ee20000300800 */
[----:B------:R-:W-:-:S03]  /*c4b0*/  FMUL R216, R216, UR20 ;  /* 0x00000014d8d87c20 */ /* 0x000fc60008400000 */
[----:B------:R-:W4:Y:S04]  /*c4c0*/  LDL.LU R225, [R1+0x4] ;  /* 0x0000040001e17983 */ /* 0x000f280000300800 */
[----:B------:R-:W3:Y:S01]  /*c4d0*/  LDL.LU R223, [R1] ;  /* 0x0000000001df7983 */ /* 0x000ee20000300800 */
[----:B0-----:R-:W-:Y:S01]  /*c4e0*/  F2FP.SATFINITE.E5M2.F32.PACK_AB_MERGE_C R35, RZ, R216, RZ ;  /* 0x000000d8ff23723e */ /* 0x001fe200048060ff */
[----:B------:R-:W-:Y:S01]  /*c4f0*/  FMUL R214, R214, UR20 ;  /* 0x00000014d6d67c20 */ /* 0x000fe20008400000 */
[----:B------:R-:W-:Y:S01]  /*c500*/  FMUL R213, R213, UR20 ;  /* 0x00000014d5d57c20 */ /* 0x000fe20008400000 */
[----:B------:R0:W-:Y:S01]  /*c510*/  @!P0 STG.E.U8 desc[UR14][R24.64+0x10], R33 ;  /* 0x0000102118008986 */ /* 0x0001e2000c10110e */
[----:B------:R-:W-:Y:S01]  /*c520*/  ISETP.LT.OR P0, PT, R41, 0x19, !P3 ;  /* 0x000000192900780c */ /* 0x000fe20005f01670 */
[----:B------:R-:W-:Y:S01]  /*c530*/  FMUL R211, R211, UR20 ;  /* 0x00000014d3d37c20 */ /* 0x000fe20008400000 */
[----:B------:R-:W-:Y:S01]  /*c540*/  FMUL R212, R212, UR20 ;  /* 0x00000014d4d47c20 */ /* 0x000fe20008400000 */
[----:B------:R-:W-:Y:S01]  /*c550*/  @!P1 STG.E.U8 desc[UR14][R24.64+0x11], R217 ;  /* 0x000011d918009986 */ /* 0x000fe2000c10110e */
[C---:B------:R-:W-:Y:S01]  /*c560*/  ISETP.LT.OR P1, PT, R41.reuse, 0x1a, !P3 ;  /* 0x0000001a2900780c */ /* 0x040fe20005f21670 */
[----:B------:R-:W-:Y:S01]  /*c570*/  FMUL R210, R210, UR20 ;  /* 0x00000014d2d27c20 */ /* 0x000fe20008400000 */
[----:B------:R-:W-:Y:S01]  /*c580*/  F2FP.SATFINITE.E5M2.F32.PACK_AB_MERGE_C R213, RZ, R213, RZ ;  /* 0x000000d5ffd5723e */ /* 0x000fe200048060ff */
[----:B------:R-:W-:Y:S01]  /*c590*/  @!P6 STG.E.U8 desc[UR14][R26.64+0x11], R215 ;  /* 0x000011d71a00e986 */ /* 0x000fe2000c10110e */
[----:B------:R-:W-:Y:S01]  /*c5a0*/  ISETP.LT.OR P6, PT, R41, 0x1a, !P2 ;  /* 0x0000001a2900780c */ /* 0x000fe200057c1670 */
[----:B------:R-:W-:Y:S01]  /*c5b0*/  FMUL R209, R209, UR20 ;  /* 0x00000014d1d17c20 */ /* 0x000fe20008400000 */
[----:B------:R-:W-:Y:S01]  /*c5c0*/  F2FP.SATFINITE.E5M2.F32.PACK_AB_MERGE_C R211, RZ, R211, RZ ;  /* 0x000000d3ffd3723e */ /* 0x000fe200048060ff */
[----:B------:R1:W-:Y:S01]  /*c5d0*/  @!P5 STG.E.U8 desc[UR14][R26.64+0x10], R35 ;  /* 0x000010231a00d986 */ /* 0x0003e2000c10110e */
[----:B0-----:R-:W-:Y:S01]  /*c5e0*/  F2FP.SATFINITE.E5M2.F32.PACK_AB_MERGE_C R33, RZ, R214, RZ ;  /* 0x000000d6ff21723e */ /* 0x001fe200048060ff */
[----:B------:R-:W-:Y:S01]  /*c5f0*/  FMUL R207, R207, UR20 ;  /* 0x00000014cfcf7c20 */ /* 0x000fe20008400000 */
[C---:B------:R-:W-:Y:S01]  /*c600*/  ISETP.LT.OR P5, PT, R41.reuse, 0x19, !P2 ;  /* 0x000000192900780c */ /* 0x040fe200057a1670 */
[----:B------:R-:W-:Y:S01]  /*c610*/  FMUL R208, R208, UR20 ;  /* 0x00000014d0d07c20 */ /* 0x000fe20008400000 */
[----:B------:R-:W-:Y:S01]  /*c620*/  F2FP.SATFINITE.E5M2.F32.PACK_AB_MERGE_C R209, RZ, R209, RZ ;  /* 0x000000d1ffd1723e */ /* 0x000fe200048060ff */
[----:B------:R0:W-:Y:S01]  /*c630*/  @!P0 STG.E.U8 desc[UR14][R24.64+0x18], R33 ;  /* 0x0000182118008986 */ /* 0x0001e2000c10110e */
[C---:B------:R-:W-:Y:S01]  /*c640*/  ISETP.LT.OR P0, PT, R41.reuse, 0x21, !P3 ;  /* 0x000000212900780c */ /* 0x040fe20005f01670 */
[----:B------:R-:W-:Y:S01]  /*c650*/  FMUL R206, R206, UR20 ;  /* 0x00000014cece7c20 */ /* 0x000fe20008400000 */
[----:B------:R-:W-:Y:S01]  /*c660*/  F2FP.SATFINITE.E5M2.F32.PACK_AB_MERGE_C R207, RZ, R207, RZ ;  /* 0x000000cfffcf723e */ /* 0x000fe200048060ff */
[----:B------:R-:W-:Y:S01]  /*c670*/  @!P1 STG.E.U8 desc[UR14][R24.64+0x19], R213 ;  /* 0x000019d518009986 */ /* 0x000fe2000c10110e */
[----:B------:R-:W-:Y:S01]  /*c680*/  ISETP.LT.OR P1, PT, R41, 0x22, !P3 ;  /* 0x000000222900780c */ /* 0x000fe20005f21670 */
[----:B------:R-:W-:Y:S01]  /*c690*/  FMUL R205, R205, UR20 ;  /* 0x00000014cdcd7c20 */ /* 0x000fe20008400000 */
[----:B-1----:R-:W-:Y:S01]  /*c6a0*/  F2FP.SATFINITE.E5M2.F32.PACK_AB_MERGE_C R35, RZ, R212, RZ ;  /* 0x000000d4ff23723e */ /* 0x002fe200048060ff */
        /* <DEDUP_REMOVED lines=11> */
[----:B------:R-:W-:Y:S01]  /*c760*/  ISETP.LT.OR P0, PT, R41, 0x29, !P3 ;  /* 0x000000292900780c */ /* 0x000fe20005f01670 */
[----:B------:R-:W-:Y:S01]  /*c770*/  FMUL R201, R201, UR20 ;  /* 0x00000014c9c97c20 */ /* 0x000fe20008400000 */
[----:B------:R-:W-:Y:S01]  /*c780*/  FMUL R199, R199, UR20 ;  /* 0x00000014c7c77c20 */ /* 0x000fe20008400000 */
[----:B------:R-:W-:Y:S01]  /*c790*/  @!P1 STG.E.U8 desc[UR14][R24.64+0x21], R209 ;  /* 0x000021d118009986 */ /* 0x000fe2000c10110e */
[C---:B------:R-:W-:Y:S01]  /*c7a0*/  ISETP.LT.OR P1, PT, R41.reuse, 0x2a, !P3 ;  /* 0x0000002a2900780c */ /* 0x040fe20005f21670 */
        /* <DEDUP_REMOVED lines=9> */
[----:B------:R-:W-:Y:S01]  /*c840*/  ISETP.LT.OR P5, PT, R41, 0x29, !P2 ;  /* 0x000000292900780c */ /* 0x000fe200057a1670 */
[----:B------:R-:W-:Y:S01]  /*c850*/  FMUL R195, R195, UR20 ;  /* 0x00000014c3c37c20 */ /* 0x000fe20008400000 */
[----:B------:R-:W-:Y:S01]  /*c860*/  F2FP.SATFINITE.E5M2.F32.PACK_AB_MERGE_C R199, RZ, R199, RZ ;  /* 0x000000c7ffc7723e */ /* 0x000fe200048060ff */
[----:B------:R0:W-:Y:S01]  /*c870*/  @!P0 STG.E.U8 desc[UR14][R24.64+0x28], R33 ;  /* 0x0000282118008986 */ /* 0x0001e2000c10110e */
[C---:B------:R-:W-:Y:S01]  /*c880*/  ISETP.LT.OR P0, PT, R41.reuse, 0x31, !P3 ;  /* 0x000000312900780c */ /* 0x040fe20005f01670 */
[----:B------:R-:W-:Y:S01]  /*c890*/  FMUL R196, R196, UR20 ;  /* 0x00000014c4c47c20 */ /* 0x000fe20008400000 */
[----:B------:R-:W-:Y:S01]  /*c8a0*/  F2FP.SATFINITE.E5M2.F32.PACK_AB_MERGE_C R197, RZ, R197, RZ ;  /* 0x000000c5ffc5723e */ /* 0x000fe200048060ff */
        /* <DEDUP_REMOVED lines=59> */
[C---:B------:R-:W-:Y:S01]  /*cc60*/  ISETP.LT.OR P6, PT, R41.reuse, 0x4a, !P2 ;  /* 0x0000004a2900780c */ /* 0x040fe200057c1670 */
        /* <DEDUP_REMOVED lines=57> */
[----:B------:R-:W-:Y:S01]  /*d000*/  ISETP.LT.OR P5, PT, R41, 0x61, !P3 ;  /* 0x000000612900780c */ /* 0x000fe20005fa1670 */
[----:B------:R-:W-:Y:S01]  /*d010*/  FMUL R161, R161, UR20 ;  /* 0x00000014a1a17c20 */ /* 0x000fe20008400000 */
[----:B0-----:R-:W-:Y:S01]  /*d020*/  F2FP.SATFINITE.E5M2.F32.PACK_AB_MERGE_C R33, RZ, R178, RZ ;  /* 0x000000b2ff21723e */ /* 0x001fe200048060ff */
[----:B------:R-:W-:Y:S01]  /*d030*/  FMUL R160, R160, UR20 ;  /* 0x00000014a0a07c20 */ /* 0x000fe20008400000 */
[----:B------:R-:W-:Y:S01]  /*d040*/  FMUL R159, R159, UR20 ;  /* 0x000000149f9f7c20 */ /* 0x000fe20008400000 */
[----:B------:R-:W-:Y:S01]  /*d050*/  FMUL R157, R157, UR20 ;  /* 0x000000149d9d7c20 */ /* 0x000fe20008400000 */
[----:B------:R-:W-:Y:S01]  /*d060*/  F2FP.SATFINITE.E5M2.F32.PACK_AB_MERGE_C R161, RZ, R161, RZ ;  /* 0x000000a1ffa1723e */ /* 0x000fe200048060ff */
[----:B------:R-:W-:Y:S01]  /*d070*/  FMUL R158, R158, UR20 ;  /* 0x000000149e9e7c20 */ /* 0x000fe20008400000 */
[----:B------:R-:W-:Y:S01]  /*d080*/  FMUL R156, R156, UR20 ;  /* 0x000000149c9c7c20 */ /* 0x000fe20008400000 */
[----:B------:R-:W-:Y:S01]  /*d090*/  @!P6 STG.E.U8 desc[UR14][R24.64+0x61], R177 ;  /* 0x000061b11800e986 */ /* 0x000fe2000c10110e */
[----:B------:R-:W-:Y:S01]  /*d0a0*/  ISETP.LT.OR P6, PT, R41, 0x69, !P3 ;  /* 0x000000692900780c */ /* 0x000fe20005fc1670 */
[----:B------:R-:W-:Y:S01]  /*d0b0*/  FMUL R155, R155, UR20 ;  /* 0x000000149b9b7c20 */ /* 0x000fe20008400000 */
[----:B-1----:R-:W-:Y:S01]  /*d0c0*/  F2FP.SATFINITE.E5M2.F32.PACK_AB_MERGE_C R35, RZ, R176, RZ ;  /* 0x000000b0ff23723e */ /* 0x002fe200048060ff */
[----:B------:R0:W-:Y:S01]  /*d0d0*/  @!P5 STG.E.U8 desc[UR14][R24.64+0x60], R33 ;  /* 0x000060211800d986 */ /* 0x0001e2000c10110e */
        /* <DEDUP_REMOVED lines=16> */
[----:B-1----:R-:W-:Y:S01]  /*d1e0*/  F2FP.SATFINITE.E5M2.F32.PACK_AB_MERGE_C R35, RZ, R170, RZ ;  /* 0x000000aaff23723e */ /* 0x002fe200048060ff */
[----:B------:R-:W-:Y:S01]  /*d1f0*/  @!P0 STG.E.U8 desc[UR14][R24.64+0x69], R173 ;  /* 0x000069ad18008986 */ /* 0x000fe2000c10110e */
        /* <DEDUP_REMOVED lines=12> */
[----:B------:R-:W-:Y:S01]  /*d2c0*/  ISETP.LT.OR P6, PT, R41, 0x79, !P3 ;  /* 0x000000792900780c */ /* 0x000fe20005fc1670 */
[----:B------:R-:W-:Y:S01]  /*d2d0*/  FMUL R17, R17, UR20 ;  /* 0x0000001411117c20 */ /* 0x000fe20008400000 */
[----:B------:R-:W-:Y:S01]  /*d2e0*/  ISETP.LT.OR P3, PT, R41, 0x7a, !P3 ;  /* 0x0000007a2900780c */ /* 0x000fe20005f61670 */
[----:B------:R-:W-:Y:S01]  /*d2f0*/  @!P0 STG.E.U8 desc[UR14][R24.64+0x71], R169 ;  /* 0x000071a918008986 */ /* 0x000fe2000c10110e */
[----:B0-----:R-:W-:Y:S01]  /*d300*/  F2FP.SATFINITE.E5M2.F32.PACK_AB_MERGE_C R33, RZ, R168, RZ ;  /* 0x000000a8ff21723e */ /* 0x001fe200048060ff */
[----:B------:R-:W-:Y:S01]  /*d310*/  FMUL R18, R18, UR20 ;  /* 0x0000001412127c20 */ /* 0x000fe20008400000 */
[----:B------:R-:W-:Y:S01]  /*d320*/  ISETP.GE.AND P0, PT, R42, 0x89, PT ;  /* 0x000000892a00780c */ /* 0x000fe20003f06270 */
[----:B------:R-:W-:Y:S01]  /*d330*/  FMUL R16, R16, UR20 ;  /* 0x0000001410107c20 */ /* 0x000fe20008400000 */
[----:B------:R-:W-:Y:S01]  /*d340*/  F2FP.SATFINITE.E5M2.F32.PACK_AB_MERGE_C R21, RZ, R21, RZ ;  /* 0x00000015ff15723e */ /* 0x000fe200048060ff */
[----:B------:R0:W-:Y:S01]  /*d350*/  @!P1 STG.E.U8 desc[UR14][R26.64+0x70], R33 ;  /* 0x000070211a009986 */ /* 0x0001e2000c10110e */
[----:B------:R-:W-:Y:S01]  /*d360*/  ISETP.GE.AND P1, PT, R42, 0x81, PT ;  /* 0x000000812a00780c */ /* 0x000fe20003f26270 */
[----:B------:R-:W-:Y:S01]  /*d370*/  FMUL R15, R15, UR20 ;  /* 0x000000140f0f7c20 */ /* 0x000fe20008400000 */
[----:B-1----:R-:W-:Y:S01]  /*d380*/  F2FP.SATFINITE.E5M2.F32.PACK_AB_MERGE_C R35, RZ, R166, RZ ;  /* 0x000000a6ff23723e */ /* 0x002fe200048060ff */
[----:B------:R-:W-:Y:S01]  /*d390*/  @!P5 STG.E.U8 desc[UR14][R26.64+0x71], R167 ;  /* 0x000071a71a00d986 */ /* 0x000fe2000c10110e */
[----:B------:R-:W-:Y:S01]  /*d3a0*/  ISETP.LT.OR P5, PT, R41, 0x79, !P2 ;  /* 0x000000792900780c */ /* 0x000fe200057a1670 */
[----:B------:R-:W-:Y:S01]  /*d3b0*/  FMUL R13, R13, UR20 ;  /* 0x000000140d0d7c20 */ /* 0x000fe20008400000 */
[C---:B------:R-:W-:Y:S01]  /*d3c0*/  ISETP.LT.OR P2, PT, R41.reuse, 0x7a, !P2 ;  /* 0x0000007a2900780c */ /* 0x040fe20005741670 */
        /* <DEDUP_REMOVED lines=9> */
[----:B------:R-:W-:Y:S01]  /*d460*/  F2FP.SATFINITE.E5M2.F32.PACK_AB_MERGE_C R17, RZ, R17, RZ ;  /* 0x00000011ff11723e */ /* 0x000fe200048060ff */
[----:B------:R-:W-:Y:S01]  /*d470*/  @!P5 STG.E.U8 desc[UR14][R26.64+0x78], R37 ;  /* 0x000078251a00d986 */ /* 0x000fe2000c10110e */
[----:B------:R-:W-:Y:S01]  /*d480*/  ISETP.LT.OR P5, PT, R41, 0x1, !P0 ;  /* 0x000000012900780c */ /* 0x000fe200047a1670 */
[----:B------:R-:W-:Y:S01]  /*d490*/  FMUL R9, R9, UR20 ;  /* 0x0000001409097c20 */ /* 0x000fe20008400000 */
[----:B------:R-:W-:Y:S01]  /*d4a0*/  F2FP.SATFINITE.E5M2.F32.PACK_AB_MERGE_C R15, RZ, R15, RZ ;  /* 0x0000000fff0f723e */ /* 0x000fe200048060ff */
[----:B------:R0:W-:Y:S01]  /*d4b0*/  @!P2 STG.E.U8 desc[UR14][R26.64+0x79], R163 ;  /* 0x000079a31a00a986 */ /* 0x0001e2000c10110e */
[C---:B------:R-:W-:Y:S01]  /*d4c0*/  ISETP.LT.OR P2, PT, R41.reuse, 0xa, !P1 ;  /* 0x0000000a2900780c */ /* 0x040fe20004f41670 */
        /* <DEDUP_REMOVED lines=9> */
[----:B------:R-:W-:Y:S01]  /*d560*/  F2FP.SATFINITE.E5M2.F32.PACK_AB_MERGE_C R11, RZ, R11, RZ ;  /* 0x0000000bff0b723e */ /* 0x000fe200048060ff */
[----:B------:R2:W-:Y:S01]  /*d570*/  @!P5 STG.E.U8 desc[UR14][R30.64], R33 ;  /* 0x000000211e00d986 */ /* 0x0005e2000c10110e */
[----:B------:R-:W-:Y:S01]  /*d580*/  ISETP.LT.OR P5, PT, R41, 0x9, !P0 ;  /* 0x000000092900780c */ /* 0x000fe200047a1670 */
[----:B------:R-:W-:Y:S01]  /*d590*/  FMUL R5, R5, UR20 ;  /* 0x0000001405057c20 */ /* 0x000fe20008400000 */
[----:B0-----:R-:W-:Y:S01]  /*d5a0*/  F2FP.SATFINITE.E5M2.F32.PACK_AB_MERGE_C R27, RZ, R156, RZ ;  /* 0x0000009cff1b723e */ /* 0x001fe200048060ff */
[----:B-----5:R-:W-:Y:S01]  /*d5b0*/  FMUL R0, R0, UR20 ;  /* 0x0000001400007c20 */ /* 0x020fe20008400000 */
[----:B------:R-:W-:Y:S01]  /*d5c0*/  F2FP.SATFINITE.E5M2.F32.PACK_AB_MERGE_C R9, RZ, R9, RZ ;  /* 0x00000009ff09723e */ /* 0x000fe200048060ff */
[----:B------:R-:W-:Y:S01]  /*d5d0*/  FMUL R6, R6, UR20 ;  /* 0x0000001406067c20 */ /* 0x000fe20008400000 */
[----:B------:R-:W-:Y:S01]  /*d5e0*/  F2FP.SATFINITE.E5M2.F32.PACK_AB_MERGE_C R7, RZ, R7, RZ ;  /* 0x00000007ff07723e */ /* 0x000fe200048060ff */
[----:B------:R-:W4:Y:S01]  /*d5f0*/  LDL.LU R221, [R1+0x14] ;  /* 0x0000140001dd7983 */ /* 0x000f220000300800 */
[----:B-1----:R-:W-:Y:S01]  /*d600*/  F2FP.SATFINITE.E5M2.F32.PACK_AB_MERGE_C R25, RZ, R158, RZ ;  /* 0x0000009eff19723e */ /* 0x002fe200048060ff */
[----:B------:R-:W-:Y:S01]  /*d610*/  FMUL R2, R2, UR20 ;  /* 0x0000001402027c20 */ /* 0x000fe20008400000 */
[----:B------:R-:W-:Y:S01]  /*d620*/  F2FP.SATFINITE.E5M2.F32.PACK_AB_MERGE_C R5, RZ, R5, RZ ;  /* 0x00000005ff05723e */ /* 0x000fe200048060ff */
[----:B------:R-:W-:Y:S01]  /*d630*/  @!P6 STG.E.U8 desc[UR14][R30.64+0x1], R159 ;  /* 0x0000019f1e00e986 */ /* 0x000fe2000c10110e */
[----:B------:R-:W-:Y:S01]  /*d640*/  ISETP.LT.OR P6, PT, R41, 0xa, !P0 ;  /* 0x0000000a2900780c */ /* 0x000fe200047c1670 */
[----:B------:R-:W-:Y:S01]  /*d650*/  FMUL R3, R3, UR20 ;  /* 0x0000001403037c20 */ /* 0x000fe20008400000 */
[----:B--2---:R-:W-:Y:S01]  /*d660*/  F2FP.SATFINITE.E5M2.F32.PACK_AB_MERGE_C R33, RZ, R152, RZ ;  /* 0x00000098ff21723e */ /* 0x004fe200048060ff */
[----:B------:R-:W-:Y:S01]  /*d670*/  @!P2 STG.E.U8 desc[UR14][R28.64+0x9], R157 ;  /* 0x0000099d1c00a986 */ /* 0x000fe2000c10110e */
[----:B------:R-:W-:Y:S01]  /*d680*/  ISETP.LT.OR P2, PT, R41, 0x12, !P1 ;  /* 0x000000122900780c */ /* 0x000fe20004f41670 */
[----:B------:R-:W-:-:S02]  /*d690*/  FMUL R4, R4, UR20 ;  /* 0x0000001404047c20 */ /* 0x000fc40008400000 */
[----:B------:R0:W-:Y:S01]  /*d6a0*/  @!P3 STG.E.U8 desc[UR14][R28.64+0x8], R25 ;  /* 0x000008191c00b986 */ /* 0x0001e2000c10110e */
[----:B------:R-:W-:-:S03]  /*d6b0*/  ISETP.LT.OR P3, PT, R41, 0x11, !P1 ;  /* 0x000000112900780c */ /* 0x000fc60004f61670 */
[----:B------:R1:W-:Y:S01]  /*d6c0*/  @!P5 STG.E.U8 desc[UR14][R30.64+0x8], R27 ;  /* 0x0000081b1e00d986 */ /* 0x0003e2000c10110e */
[----:B------:R-:W-:-:S03]  /*d6d0*/  ISETP.LT.OR P5, PT, R41, 0x11, !P0 ;  /* 0x000000112900780c */ /* 0x000fc600047a1670 */
[----:B------:R-:W-:Y:S01]  /*d6e0*/  @!P6 STG.E.U8 desc[UR14][R30.64+0x9], R155 ;  /* 0x0000099b1e00e986 */ /* 0x000fe2000c10110e */
[----:B------:R-:W-:-:S03]  /*d6f0*/  ISETP.LT.OR P6, PT, R41, 0x12, !P0 ;  /* 0x000000122900780c */ /* 0x000fc600047c1670 */
[----:B------:R-:W-:Y:S01]  /*d700*/  @!P2 STG.E.U8 desc[UR14][R28.64+0x11], R153 ;  /* 0x000011991c00a986 */ /* 0x000fe2000c10110e */
[----:B------:R-:W-:Y:S02]  /*d710*/  ISETP.LT.OR P2, PT, R41, 0x1a, !P1 ;  /* 0x0000001a2900780c */ /* 0x000fe40004f41670 */
[----:B0-----:R-:W-:Y:S01]  /*d720*/  F2FP.SATFINITE.E5M2.F32.PACK_AB_MERGE_C R25, RZ, R154, RZ ;  /* 0x0000009aff19723e */ /* 0x001fe200048060ff */
[----:B------:R-:W2:Y:S01]  /*d730*/  LDL.LU R220, [R1+0x18] ;  /* 0x0000180001dc7983 */ /* 0x000ea20000300800 */
[----:B-1----:R-:W-:-:S03]  /*d740*/  F2FP.SATFINITE.E5M2.F32.PACK_AB_MERGE_C R27, RZ, R20, RZ ;  /* 0x00000014ff1b723e */ /* 0x002fc600048060ff */
[----:B------:R0:W-:Y:S01]  /*d750*/  @!P3 STG.E.U8 desc[UR14][R28.64+0x10], R25 ;  /* 0x000010191c00b986 */ /* 0x0001e2000c10110e */
[----:B------:R-:W-:-:S03]  /*d760*/  ISETP.LT.OR P3, PT, R41, 0x19, !P1 ;  /* 0x000000192900780c */ /* 0x000fc60004f61670 */
[----:B------:R-:W-:Y:S01]  /*d770*/  @!P5 STG.E.U8 desc[UR14][R30.64+0x10], R33 ;  /* 0x000010211e00d986 */ /* 0x000fe2000c10110e */
[----:B------:R-:W-:-:S03]  /*d780*/  ISETP.LT.OR P5, PT, R41, 0x19, !P0 ;  /* 0x000000192900780c */ /* 0x000fc600047a1670 */
[----:B------:R1:W-:Y:S01]  /*d790*/  @!P6 STG.E.U8 desc[UR14][R30.64+0x11], R23 ;  /* 0x000011171e00e986 */ /* 0x0003e2000c10110e */
[----:B------:R-:W-:-:S03]  /*d7a0*/  ISETP.LT.OR P6, PT, R41, 0x1a, !P0 ;  /* 0x0000001a2900780c */ /* 0x000fc600047c1670 */
[----:B------:R3:W-:Y:S01]  /*d7b0*/  @!P2 STG.E.U8 desc[UR14][R28.64+0x19], R21 ;  /* 0x000019151c00a986 */ /* 0x0007e2000c10110e */
[C---:B------:R-:W-:Y:S02]  /*d7c0*/  ISETP.LT.OR P2, PT, R41.reuse, 0x22, !P1 ;  /* 0x000000222900780c */ /* 0x040fe40004f41670 */
[----:B0-----:R-:W-:Y:S01]  /*d7d0*/  F2FP.SATFINITE.E5M2.F32.PACK_AB_MERGE_C R25, RZ, R22, RZ ;  /* 0x00000016ff19723e */ /* 0x001fe200048060ff */
[----:B------:R-:W2:Y:S04]  /*d7e0*/  LDL.LU R222, [R1+0x1c] ;  /* 0x00001c0001de7983 */ /* 0x000ea80000300800 */
[----:B------:R-:W-:Y:S01]  /*d7f0*/  @!P3 STG.E.U8 desc[UR14][R28.64+0x18], R25 ;  /* 0x000018191c00b986 */ /* 0x000fe2000c10110e */
[C---:B------:R-:W-:Y:S02]  /*d800*/  ISETP.LT.OR P3, PT, R41.reuse, 0x21, !P1 ;  /* 0x000000212900780c */ /* 0x040fe40004f61670 */
[----:B-1----:R-:W-:Y:S01]  /*d810*/  F2FP.SATFINITE.E5M2.F32.PACK_AB_MERGE_C R23, RZ, R18, RZ ;  /* 0x00000012ff17723e */ /* 0x002fe200048060ff */
[----:B------:R-:W-:Y:S01]  /*d820*/  @!P5 STG.E.U8 desc[UR14][R30.64+0x18], R27 ;  /* 0x0000181b1e00d986 */ /* 0x000fe2000c10110e */
[----:B------:R-:W-:-:S02]  /*d830*/  ISETP.LT.OR P5, PT, R41, 0x21, !P0 ;  /* 0x000000212900780c */ /* 0x000fc400047a1670 */
[----:B---3--:R-:W-:Y:S01]  /*d840*/  F2FP.SATFINITE.E5M2.F32.PACK_AB_MERGE_C R21, RZ, R16, RZ ;  /* 0x00000010ff15723e */ /* 0x008fe200048060ff */
[----:B------:R0:W-:Y:S01]  /*d850*/  @!P6 STG.E.U8 desc[UR14][R30.64+0x19], R19 ;  /* 0x000019131e00e986 */ /* 0x0001e2000c10110e */
[----:B------:R-:W-:-:S03]  /*d860*/  ISETP.LT.OR P6, PT, R41, 0x22, !P0 ;  /* 0x000000222900780c */ /* 0x000fc600047c1670 */
[----:B------:R1:W-:Y:S01]  /*d870*/  @!P2 STG.E.U8 desc[UR14][R28.64+0x21], R17 ;  /* 0x000021111c00a986 */ /* 0x0003e2000c10110e */
[----:B------:R-:W-:-:S03]  /*d880*/  ISETP.LT.OR P2, PT, R41, 0x2a, !P1 ;  /* 0x0000002a2900780c */ /* 0x000fc60004f41670 */
[----:B------:R-:W-:Y:S01]  /*d890*/  @!P3 STG.E.U8 desc[UR14][R28.64+0x20], R23 ;  /* 0x000020171c00b986 */ /* 0x000fe2000c10110e */
[----:B------:R-:W-:-:S03]  /*d8a0*/  ISETP.LT.OR P3, PT, R41, 0x29, !P1 ;  /* 0x000000292900780c */ /* 0x000fc60004f61670 */
[----:B------:R-:W-:Y:S01]  /*d8b0*/  @!P5 STG.E.U8 desc[UR14][R30.64+0x20], R21 ;  /* 0x000020151e00d986 */ /* 0x000fe2000c10110e */
[C---:B------:R-:W-:Y:S02]  /*d8c0*/  ISETP.LT.OR P5, PT, R41.reuse, 0x29, !P0 ;  /* 0x000000292900780c */ /* 0x040fe400047a1670 */
[----:B0-----:R-:W-:Y:S01]  /*d8d0*/  F2FP.SATFINITE.E5M2.F32.PACK_AB_MERGE_C R19, RZ, R14, RZ ;  /* 0x0000000eff13723e */ /* 0x001fe200048060ff */
[----:B------:R0:W-:Y:S01]  /*d8e0*/  @!P6 STG.E.U8 desc[UR14][R30.64+0x21], R15 ;  /* 0x0000210f1e00e986 */ /* 0x0001e2000c10110e */
[C---:B------:R-:W-:Y:S02]  /*d8f0*/  ISETP.LT.OR P6, PT, R41.reuse, 0x2a, !P0 ;  /* 0x0000002a2900780c */ /* 0x040fe400047c1670 */
[----:B-1----:R-:W-:Y:S01]  /*d900*/  F2FP.SATFINITE.E5M2.F32.PACK_AB_MERGE_C R17, RZ, R12, RZ ;  /* 0x0000000cff11723e */ /* 0x002fe200048060ff */
        /* <DEDUP_REMOVED lines=15> */
[----:B0-----:R-:W-:Y:S02]  /*da00*/  F2FP.SATFINITE.E5M2.F32.PACK_AB_MERGE_C R11, RZ, R6, RZ ;  /* 0x00000006ff0b723e */ /* 0x001fe400048060ff */
[C---:B------:R-:W-:Y:S01]  /*da10*/  ISETP.LT.OR P5, PT, R41.reuse, 0x39, !P0 ;  /* 0x000000392900780c */ /* 0x040fe200047a1670 */
[----:B------:R0:W-:Y:S01]  /*da20*/  @!P6 STG.E.U8 desc[UR14][R30.64+0x31], R7 ;  /* 0x000031071e00e986 */ /* 0x0001e2000c10110e */
[----:B-1----:R-:W-:Y:S02]  /*da30*/  F2FP.SATFINITE.E5M2.F32.PACK_AB_MERGE_C R9, RZ, R4, RZ ;  /* 0x00000004ff09723e */ /* 0x002fe400048060ff */
[----:B------:R-:W-:Y:S01]  /*da40*/  ISETP.LT.OR P6, PT, R41, 0x3a, !P0 ;  /* 0x0000003a2900780c */ /* 0x000fe200047c1670 */
[----:B------:R1:W-:Y:S04]  /*da50*/  @!P2 STG.E.U8 desc[UR14][R28.64+0x39], R5 ;  /* 0x000039051c00a986 */ /* 0x0003e8000c10110e */
[----:B------:R3:W-:Y:S01]  /*da60*/  @!P3 STG.E.U8 desc[UR14][R28.64+0x38], R11 ;  /* 0x0000380b1c00b986 */ /* 0x0007e2000c10110e */
[----:B------:R-:W-:Y:S01]  /*da70*/  FMUL R4, R227, UR20 ;  /* 0x00000014e3047c20 */ /* 0x000fe20008400000 */
[----:B------:R-:W-:-:S02]  /*da80*/  ISETP.LT.OR P3, PT, R41, 0x41, !P1 ;  /* 0x000000412900780c */ /* 0x000fc40004f61670 */
[----:B0-----:R-:W-:Y:S02]  /*da90*/  F2FP.SATFINITE.E5M2.F32.PACK_AB_MERGE_C R7, RZ, R3, RZ ;  /* 0x00000003ff07723e */ /* 0x001fe400048060ff */
[----:B-1----:R-:W-:Y:S01]  /*daa0*/  F2FP.SATFINITE.E5M2.F32.PACK_AB_MERGE_C R5, RZ, R0, RZ ;  /* 0x00000000ff05723e */ /* 0x002fe200048060ff */
[----:B------:R-:W-:Y:S01]  /*dab0*/  FMUL R0, R223, UR20 ;  /* 0x00000014df007c20 */ /* 0x000fe20008400000 */
[----:B------:R-:W-:Y:S01]  /*dac0*/  ISETP.LT.OR P2, PT, R41, 0x42, !P1 ;  /* 0x000000422900780c */ /* 0x000fe20004f41670 */
[----:B------:R-:W2:Y:S01]  /*dad0*/  LDL.LU R223, [R1+0x20] ;  /* 0x0000200001df7983 */ /* 0x000ea20000300800 */
[----:B---3--:R-:W-:Y:S02]  /*dae0*/  F2FP.SATFINITE.E5M2.F32.PACK_AB_MERGE_C R11, RZ, R2, RZ ;  /* 0x00000002ff0b723e */ /* 0x008fe400048060ff */
[----:B------:R-:W-:Y:S01]  /*daf0*/  F2FP.SATFINITE.E5M2.F32.PACK_AB_MERGE_C R13, RZ, R0, RZ ;  /* 0x00000000ff0d723e */ /* 0x000fe200048060ff */
[----:B----4-:R-:W-:Y:S01]  /*db00*/  FMUL R0, R225, UR20 ;  /* 0x00000014e1007c20 */ /* 0x010fe20008400000 */
[----:B------:R-:W-:Y:S01]  /*db10*/  FMUL R2, R224, UR20 ;  /* 0x00000014e0027c20 */ /* 0x000fe20008400000 */
[----:B------:R-:W3:Y:S04]  /*db20*/  LDL.LU R225, [R1+0x24] ;  /* 0x0000240001e17983 */ /* 0x000ee80000300800 */
[----:B------:R-:W4:Y:S01]  /*db30*/  LDL.LU R224, [R1+0x28] ;  /* 0x0000280001e07983 */ /* 0x000f220000300800 */
[----:B------:R-:W-:-:S03]  /*db40*/  FMUL R3, R226, UR20 ;  /* 0x00000014e2037c20 */ /* 0x000fc60008400000 */
[----:B------:R-:W4:Y:S04]  /*db50*/  LDL.LU R226, [R1+0x2c] ;  /* 0x00002c0001e27983 */ /* 0x000f280000300800 */
[----:B------:R-:W4:Y:S04]  /*db60*/  LDL.LU R227, [R1+0x30] ;  /* 0x0000300001e37983 */ /* 0x000f280000300800 */
[----:B------:R-:W-:Y:S01]  /*db70*/  @!P5 STG.E.U8 desc[UR14][R30.64+0x38], R9 ;  /* 0x000038091e00d986 */ /* 0x000fe2000c10110e */
[----:B------:R-:W-:-:S03]  /*db80*/  ISETP.LT.OR P5, PT, R41, 0x41, !P0 ;  /* 0x000000412900780c */ /* 0x000fc600047a1670 */
[----:B------:R0:W-:Y:S01]  /*db90*/  @!P6 STG.E.U8 desc[UR14][R30.64+0x39], R7 ;  /* 0x000039071e00e986 */ /* 0x0001e2000c10110e */
[----:B------:R-:W-:-:S03]  /*dba0*/  ISETP.LT.OR P6, PT, R41, 0x42, !P0 ;  /* 0x000000422900780c */ /* 0x000fc600047c1670 */
[----:B------:R-:W-:Y:S01]  /*dbb0*/  @!P3 STG.E.U8 desc[UR14][R28.64+0x40], R11 ;  /* 0x0000400b1c00b986 */ /* 0x000fe2000c10110e */
[----:B------:R-:W-:-:S03]  /*dbc0*/  ISETP.LT.OR P3, PT, R41, 0x49, !P1 ;  /* 0x000000492900780c */ /* 0x000fc60004f61670 */
[----:B------:R1:W-:Y:S01]  /*dbd0*/  @!P2 STG.E.U8 desc[UR14][R28.64+0x41], R5 ;  /* 0x000041051c00a986 */ /* 0x0003e2000c10110e */
[----:B0-----:R-:W-:-:S03]  /*dbe0*/  F2FP.SATFINITE.E5M2.F32.PACK_AB_MERGE_C R7, RZ, R0, RZ ;  /* 0x00000000ff07723e */ /* 0x001fc600048060ff */
[----:B------:R-:W-:Y:S01]  /*dbf0*/  @!P5 STG.E.U8 desc[UR14][R30.64+0x40], R13 ;  /* 0x0000400d1e00d986 */ /* 0x000fe2000c10110e */
[C---:B------:R-:W-:Y:S02]  /*dc00*/  ISETP.LT.OR P2, PT, R41.reuse, 0x4a, !P1 ;  /* 0x0000004a2900780c */ /* 0x040fe40004f41670 */
[----:B-1----:R-:W-:Y:S01]  /*dc10*/  F2FP.SATFINITE.E5M2.F32.PACK_AB_MERGE_C R5, RZ, R2, RZ ;  /* 0x00000002ff05723e */ /* 0x002fe200048060ff */
[----:B------:R0:W-:Y:S01]  /*dc20*/  @!P6 STG.E.U8 desc[UR14][R30.64+0x41], R7 ;  /* 0x000041071e00e986 */ /* 0x0001e2000c10110e */
[C---:B------:R-:W-:Y:S02]  /*dc30*/  ISETP.LT.OR P5, PT, R41.reuse, 0x49, !P0 ;  /* 0x000000492900780c */ /* 0x040fe400047a1670 */
[C---:B------:R-:W-:Y:S01]  /*dc40*/  ISETP.LT.OR P6, PT, R41.reuse, 0x4a, !P0 ;  /* 0x0000004a2900780c */ /* 0x040fe200047c1670 */
[----:B------:R1:W-:Y:S01]  /*dc50*/  @!P3 STG.E.U8 desc[UR14][R28.64+0x48], R5 ;  /* 0x000048051c00b986 */ /* 0x0003e2000c10110e */
[----:B------:R-:W-:Y:S02]  /*dc60*/  ISETP.LT.OR P3, PT, R41, 0x51, !P1 ;  /* 0x000000512900780c */ /* 0x000fe40004f61670 */
[----:B------:R-:W-:-:S02]  /*dc70*/  F2FP.SATFINITE.E5M2.F32.PACK_AB_MERGE_C R9, RZ, R3, RZ ;  /* 0x00000003ff09723e */ /* 0x000fc400048060ff */
[----:B------:R-:W-:-:S03]  /*dc80*/  F2FP.SATFINITE.E5M2.F32.PACK_AB_MERGE_C R11, RZ, R4, RZ ;  /* 0x00000004ff0b723e */ /* 0x000fc600048060ff */
[----:B------:R1:W-:Y:S04]  /*dc90*/  @!P2 STG.E.U8 desc[UR14][R28.64+0x49], R9 ;  /* 0x000049091c00a986 */ /* 0x0003e8000c10110e */
[----:B------:R-:W-:Y:S01]  /*dca0*/  @!P5 STG.E.U8 desc[UR14][R30.64+0x48], R11 ;  /* 0x0000480b1e00d986 */ /* 0x000fe2000c10110e */
[----:B------:R-:W-:-:S03]  /*dcb0*/  FMUL R0, R221, UR20 ;  /* 0x00000014dd007c20 */ /* 0x000fc60008400000 */
[----:B------:R-:W4:Y:S02]  /*dcc0*/  LDL.LU R221, [R1+0x34] ;  /* 0x0000340001dd7983 */ /* 0x000f240000300800 */
[----:B0-----:R-:W-:-:S05]  /*dcd0*/  F2FP.SATFINITE.E5M2.F32.PACK_AB_MERGE_C R7, RZ, R0, RZ ;  /* 0x00000000ff07723e */ /* 0x001fca00048060ff */
[----:B------:R-:W-:Y:S01]  /*dce0*/  @!P6 STG.E.U8 desc[UR14][R30.64+0x49], R7 ;  /* 0x000049071e00e986 */ /* 0x000fe2000c10110e */
[----:B--2---:R-:W-:-:S03]  /*dcf0*/  FMUL R2, R220, UR20 ;  /* 0x00000014dc027c20 */ /* 0x004fc60008400000 */
[----:B------:R-:W2:Y:S02]  /*dd00*/  LDL.LU R220, [R1+0x38] ;  /* 0x0000380001dc7983 */ /* 0x000ea40000300800 */
[----:B-1----:R-:W-:-:S05]  /*dd10*/  F2FP.SATFINITE.E5M2.F32.PACK_AB_MERGE_C R5, RZ, R2, RZ ;  /* 0x00000002ff05723e */ /* 0x002fca00048060ff */
[----:B------:R0:W-:Y:S01]  /*dd20*/  @!P3 STG.E.U8 desc[UR14][R28.64+0x50], R5 ;  /* 0x000050051c00b986 */ /* 0x0001e2000c10110e */
[----:B------:R-:W-:-:S03]  /*dd30*/  FMUL R3, R222, UR20 ;  /* 0x00000014de037c20 */ /* 0x000fc60008400000 */
[----:B------:R-:W2:Y:S02]  /*dd40*/  LDL.LU R222, [R1+0x3c] ;  /* 0x00003c0001de7983 */ /* 0x000ea40000300800 */
[----:B------:R-:W-:Y:S01]  /*dd50*/  F2FP.SATFINITE.E5M2.F32.PACK_AB_MERGE_C R9, RZ, R3, RZ ;  /* 0x00000003ff09723e */ /* 0x000fe200048060ff */
[----:B------:R-:W-:Y:S02]  /*dd60*/  FMUL R0, R223, UR20 ;  /* 0x00000014df007c20 */ /* 0x000fe40008400000 */
[----:B------:R-:W2:Y:S03]  /*dd70*/  LDL.LU R223, [R1+0x40] ;  /* 0x0000400001df7983 */ /* 0x000ea60000300800 */
[----:B------:R-:W-:Y:S01]  /*dd80*/  F2FP.SATFINITE.E5M2.F32.PACK_AB_MERGE_C R13, RZ, R0, RZ ;  /* 0x00000000ff0d723e */ /* 0x000fe200048060ff */
[----:B---3--:R-:W-:Y:S02]  /*dd90*/  FMUL R2, R225, UR20 ;  /* 0x00000014e1027c20 */ /* 0x008fe40008400000 */
[----:B------:R-:W3:Y:S01]  /*dda0*/  LDL.LU R225, [R1+0x44] ;  /* 0x0000440001e17983 */ /* 0x000ee20000300800 */
[----:B----4-:R-:W-:-:S03]  /*ddb0*/  FMUL R0, R224, UR20 ;  /* 0x00000014e0007c20 */ /* 0x010fc60008400000 */
[----:B------:R-:W4:Y:S01]  /*ddc0*/  LDL.LU R224, [R1+0x48] ;  /* 0x0000480001e07983 */ /* 0x000f220000300800 */
[----:B------:R-:W-:Y:S01]  /*ddd0*/  FMUL R3, R226, UR20 ;  /* 0x00000014e2037c20 */ /* 0x000fe20008400000 */
[----:B0-----:R-:W-:Y:S02]  /*dde0*/  F2FP.SATFINITE.E5M2.F32.PACK_AB_MERGE_C R5, RZ, R0, RZ ;  /* 0x00000000ff05723e */ /* 0x001fe400048060ff */
[----:B------:R-:W4:Y:S01]  /*ddf0*/  LDL.LU R226, [R1+0x4c] ;  /* 0x00004c0001e27983 */ /* 0x000f220000300800 */
[----:B------:R-:W-:-:S03]  /*de00*/  FMUL R0, R227, UR20 ;  /* 0x00000014e3007c20 */ /* 0x000fc60008400000 */
[----:B------:R-:W4:Y:S01]  /*de10*/  LDL.LU R227, [R1+0x50] ;  /* 0x0000500001e37983 */ /* 0x000f220000300800 */
[C---:B------:R-:W-:Y:S02]  /*de20*/  ISETP.LT.OR P2, PT, R41.reuse, 0x52, !P1 ;  /* 0x000000522900780c */ /* 0x040fe40004f41670 */
[C---:B------:R-:W-:Y:S01]  /*de30*/  ISETP.LT.OR P6, PT, R41.reuse, 0x52, !P0 ;  /* 0x000000522900780c */ /* 0x040fe200047c1670 */
[----:B------:R-:W4:Y:S01]  /*de40*/  LDL.LU R219, [R1+0x54] ;  /* 0x0000540001db7983 */ /* 0x000f220000300800 */
[C---:B------:R-:W-:Y:S02]  /*de50*/  ISETP.LT.OR P5, PT, R41.reuse, 0x51, !P0 ;  /* 0x000000512900780c */ /* 0x040fe400047a1670 */
[----:B------:R-:W-:Y:S02]  /*de60*/  ISETP.LT.OR P3, PT, R41, 0x59, !P1 ;  /* 0x000000592900780c */ /* 0x000fe40004f61670 */
[----:B------:R-:W-:Y:S02]  /*de70*/  F2FP.SATFINITE.E5M2.F32.PACK_AB_MERGE_C R7, RZ, R2, RZ ;  /* 0x00000002ff07723e */ /* 0x000fe400048060ff */
[----:B------:R-:W-:-:S03]  /*de80*/  F2FP.SATFINITE.E5M2.F32.PACK_AB_MERGE_C R11, RZ, R0, RZ ;  /* 0x00000000ff0b723e */ /* 0x000fc600048060ff */
[----:B------:R0:W-:Y:S01]  /*de90*/  @!P2 STG.E.U8 desc[UR14][R28.64+0x51], R9 ;  /* 0x000051091c00a986 */ /* 0x0001e2000c10110e */
[----:B------:R-:W-:-:S03]  /*dea0*/  ISETP.LT.OR P2, PT, R41, 0x5a, !P1 ;  /* 0x0000005a2900780c */ /* 0x000fc60004f41670 */
[----:B------:R-:W-:Y:S01]  /*deb0*/  @!P6 STG.E.U8 desc[UR14][R30.64+0x51], R7 ;  /* 0x000051071e00e986 */ /* 0x000fe2000c10110e */
[----:B------:R-:W-:-:S03]  /*dec0*/  ISETP.LT.OR P6, PT, R41, 0x5a, !P0 ;  /* 0x0000005a2900780c */ /* 0x000fc600047c1670 */
[----:B------:R-:W-:Y:S01]  /*ded0*/  @!P5 STG.E.U8 desc[UR14][R30.64+0x50], R13 ;  /* 0x0000500d1e00d986 */ /* 0x000fe2000c10110e */
[----:B0-----:R-:W-:-:S03]  /*dee0*/  F2FP.SATFINITE.E5M2.F32.PACK_AB_MERGE_C R9, RZ, R3, RZ ;  /* 0x00000003ff09723e */ /* 0x001fc600048060ff */
[----:B------:R0:W-:Y:S04]  /*def0*/  @!P3 STG.E.U8 desc[UR14][R28.64+0x58], R5 ;  /* 0x000058051c00b986 */ /* 0x0001e8000c10110e */
[----:B------:R1:W-:Y:S01]  /*df00*/  @!P2 STG.E.U8 desc[UR14][R28.64+0x59], R9 ;  /* 0x000059091c00a986 */ /* 0x0003e2000c10110e */
[----:B------:R-:W-:-:S03]  /*df10*/  FMUL R0, R221, UR20 ;  /* 0x00000014dd007c20 */ /* 0x000fc60008400000 */
[----:B------:R-:W4:Y:S02]  /*df20*/  LDL.LU R221, [R1+0x58] ;  /* 0x0000580001dd7983 */ /* 0x000f240000300800 */
[----:B0-----:R-:W-:-:S05]  /*df30*/  F2FP.SATFINITE.E5M2.F32.PACK_AB_MERGE_C R5, RZ, R0, RZ ;  /* 0x00000000ff05723e */ /* 0x001fca00048060ff */
[----:B------:R0:W-:Y:S01]  /*df40*/  @!P6 STG.E.U8 desc[UR14][R30.64+0x59], R5 ;  /* 0x000059051e00e986 */ /* 0x0001e2000c10110e */
[----:B--2---:R-:W-:-:S03]  /*df50*/  FMUL R2, R220, UR20 ;  /* 0x00000014dc027c20 */ /* 0x004fc60008400000 */
[----:B------:R-:W2:Y:S02]  /*df60*/  LDL.LU R220, [R1+0x5c] ;  /* 0x00005c0001dc7983 */ /* 0x000ea40000300800 */
[----:B------:R-:W-:Y:S01]  /*df70*/  F2FP.SATFINITE.E5M2.F32.PACK_AB_MERGE_C R7, RZ, R2, RZ ;  /* 0x00000002ff07723e */ /* 0x000fe200048060ff */
[----:B------:R-:W-:Y:S02]  /*df80*/  FMUL R3, R222, UR20 ;  /* 0x00000014de037c20 */ /* 0x000fe40008400000 */
[----:B------:R-:W2:Y:S03]  /*df90*/  LDL.LU R222, [R1+0x60] ;  /* 0x0000600001de7983 */ /* 0x000ea60000300800 */
[----:B-1----:R-:W-:Y:S01]  /*dfa0*/  F2FP.SATFINITE.E5M2.F32.PACK_AB_MERGE_C R9, RZ, R3, RZ ;  /* 0x00000003ff09723e */ /* 0x002fe200048060ff */
[----:B------:R-:W-:Y:S02]  /*dfb0*/  FMUL R4, R223, UR20 ;  /* 0x00000014df047c20 */ /* 0x000fe40008400000 */
[----:B------:R-:W2:Y:S01]  /*dfc0*/  LDL.LU R223, [R1+0x64] ;  /* 0x0000640001df7983 */ /* 0x000ea20000300800 */
[----:B---3--:R-:W-:-:S03]  /*dfd0*/  FMUL R0, R225, UR20 ;  /* 0x00000014e1007c20 */ /* 0x008fc60008400000 */
[----:B------:R-:W3:Y:S01]  /*dfe0*/  LDL.LU R225, [R1+0x68] ;  /* 0x0000680001e17983 */ /* 0x000ee20000300800 */
[----:B----4-:R-:W-:Y:S01]  /*dff0*/  FMUL R2, R224, UR20 ;  /* 0x00000014e0027c20 */ /* 0x010fe20008400000 */
[----:B0-----:R-:W-:Y:S02]  /*e000*/  F2FP.SATFINITE.E5M2.F32.PACK_AB_MERGE_C R5, RZ, R0, RZ ;  /* 0x00000000ff05723e */ /* 0x001fe400048060ff */
[----:B------:R-:W4:Y:S01]  /*e010*/  LDL.LU R224, [R1+0x6c] ;  /* 0x00006c0001e07983 */ /* 0x000f220000300800 */
[----:B------:R-:W-:-:S03]  /*e020*/  FMUL R3, R226, UR20 ;  /* 0x00000014e2037c20 */ /* 0x000fc60008400000 */
[----:B------:R-:W4:Y:S01]  /*e030*/  LDL.LU R226, [R1+0x70] ;  /* 0x0000700001e27983 */ /* 0x000f220000300800 */
[----:B------:R-:W-:-:S03]  /*e040*/  FMUL R0, R227, UR20 ;  /* 0x00000014e3007c20 */ /* 0x000fc60008400000 */
[----:B------:R-:W4:Y:S01]  /*e050*/  LDL.LU R227, [R1+0x74] ;  /* 0x0000740001e37983 */ /* 0x000f220000300800 */
[C---:B------:R-:W-:Y:S02]  /*e060*/  ISETP.LT.OR P5, PT, R41.reuse, 0x59, !P0 ;  /* 0x000000592900780c */ /* 0x040fe400047a1670 */
[C---:B------:R-:W-:Y:S02]  /*e070*/  ISETP.LT.OR P2, PT, R41.reuse, 0x62, !P1 ;  /* 0x000000622900780c */ /* 0x040fe40004f41670 */
[C---:B------:R-:W-:Y:S02]  /*e080*/  ISETP.LT.OR P3, PT, R41.reuse, 0x61, !P1 ;  /* 0x000000612900780c */ /* 0x040fe40004f61670 */
[----:B------:R-:W-:-:S07]  /*e090*/  ISETP.LT.OR P6, PT, R41, 0x62, !P0 ;  /* 0x000000622900780c */ /* 0x000fce00047c1670 */
[----:B------:R-:W-:Y:S01]  /*e0a0*/  @!P5 STG.E.U8 desc[UR14][R30.64+0x58], R11 ;  /* 0x0000580b1e00d986 */ /* 0x000fe2000c10110e */
[----:B------:R-:W-:-:S03]  /*e0b0*/  ISETP.LT.OR P5, PT, R41, 0x61, !P0 ;  /* 0x000000612900780c */ /* 0x000fc600047a1670 */
[----:B------:R0:W-:Y:S01]  /*e0c0*/  @!P2 STG.E.U8 desc[UR14][R28.64+0x61], R9 ;  /* 0x000061091c00a986 */ /* 0x0001e2000c10110e */
[----:B------:R-:W-:-:S03]  /*e0d0*/  ISETP.LT.OR P2, PT, R41, 0x6a, !P1 ;  /* 0x0000006a2900780c */ /* 0x000fc60004f41670 */
[----:B------:R1:W-:Y:S01]  /*e0e0*/  @!P3 STG.E.U8 desc[UR14][R28.64+0x60], R7 ;  /* 0x000060071c00b986 */ /* 0x0003e2000c10110e */
[----:B------:R-:W-:Y:S02]  /*e0f0*/  ISETP.LT.OR P3, PT, R41, 0x69, !P1 ;  /* 0x000000692900780c */ /* 0x000fe40004f61670 */
[----:B------:R-:W-:Y:S01]  /*e100*/  F2FP.SATFINITE.E5M2.F32.PACK_AB_MERGE_C R13, RZ, R4, RZ ;  /* 0x00000004ff0d723e */ /* 0x000fe200048060ff */
[----:B------:R1:W-:Y:S01]  /*e110*/  @!P6 STG.E.U8 desc[UR14][R30.64+0x61], R5 ;  /* 0x000061051e00e986 */ /* 0x0003e2000c10110e */
[----:B0-----:R-:W-:-:S03]  /*e120*/  F2FP.SATFINITE.E5M2.F32.PACK_AB_MERGE_C R9, RZ, R3, RZ ;  /* 0x00000003ff09723e */ /* 0x001fc600048060ff */
[----:B------:R-:W-:Y:S01]  /*e130*/  @!P5 STG.E.U8 desc[UR14][R30.64+0x60], R13 ;  /* 0x0000600d1e00d986 */ /* 0x000fe2000c10110e */
[----:B-1----:R-:W-:-:S03]  /*e140*/  F2FP.SATFINITE.E5M2.F32.PACK_AB_MERGE_C R7, RZ, R2, RZ ;  /* 0x00000002ff07723e */ /* 0x002fc600048060ff */
[----:B------:R-:W-:Y:S01]  /*e150*/  @!P2 STG.E.U8 desc[UR14][R28.64+0x69], R9 ;  /* 0x000069091c00a986 */ /* 0x000fe2000c10110e */
[C---:B------:R-:W-:Y:S02]  /*e160*/  ISETP.LT.OR P5, PT, R41.reuse, 0x69, !P0 ;  /* 0x000000692900780c */ /* 0x040fe400047a1670 */
[C---:B------:R-:W-:Y:S01]  /*e170*/  ISETP.LT.OR P6, PT, R41.reuse, 0x6a, !P0 ;  /* 0x0000006a2900780c */ /* 0x040fe200047c1670 */
[----:B------:R0:W-:Y:S01]  /*e180*/  @!P3 STG.E.U8 desc[UR14][R28.64+0x68], R7 ;  /* 0x000068071c00b986 */ /* 0x0001e2000c10110e */
[----:B------:R-:W-:Y:S01]  /*e190*/  ISETP.LT.OR P2, PT, R41, 0x72, !P1 ;  /* 0x000000722900780c */ /* 0x000fe20004f41670 */
[----:B------:R-:W-:Y:S01]  /*e1a0*/  FMUL R2, R219, UR20 ;  /* 0x00000014db027c20 */ /* 0x000fe20008400000 */
[----:B------:R-:W-:Y:S02]  /*e1b0*/  ISETP.LT.OR P3, PT, R41, 0x71, !P1 ;  /* 0x000000712900780c */ /* 0x000fe40004f61670 */
[----:B------:R-:W-:Y:S02]  /*e1c0*/  F2FP.SATFINITE.E5M2.F32.PACK_AB_MERGE_C R11, RZ, R0, RZ ;  /* 0x00000000ff0b723e */ /* 0x000fe400048060ff */
[----:B------:R-:W-:-:S03]  /*e1d0*/  F2FP.SATFINITE.E5M2.F32.PACK_AB_MERGE_C R5, RZ, R2, RZ ;  /* 0x00000002ff05723e */ /* 0x000fc600048060ff */
[----:B------:R-:W-:Y:S01]  /*e1e0*/  @!P5 STG.E.U8 desc[UR14][R30.64+0x68], R11 ;  /* 0x0000680b1e00d986 */ /* 0x000fe2000c10110e */
[----:B------:R-:W-:-:S03]  /*e1f0*/  ISETP.LT.OR P5, PT, R41, 0x71, !P0 ;  /* 0x000000712900780c */ /* 0x000fc600047a1670 */
[----:B------:R-:W-:Y:S01]  /*e200*/  @!P6 STG.E.U8 desc[UR14][R30.64+0x69], R5 ;  /* 0x000069051e00e986 */ /* 0x000fe2000c10110e */
[----:B------:R-:W-:Y:S01]  /*e210*/  ISETP.LT.OR P6, PT, R41, 0x72, !P0 ;  /* 0x000000722900780c */ /* 0x000fe200047c1670 */
[----:B------:R-:W-:-:S05]  /*e220*/  FMUL R0, R221, UR20 ;  /* 0x00000014dd007c20 */ /* 0x000fca0008400000 */
[----:B0-----:R-:W-:-:S05]  /*e230*/  F2FP.SATFINITE.E5M2.F32.PACK_AB_MERGE_C R7, RZ, R0, RZ ;  /* 0x00000000ff07723e */ /* 0x001fca00048060ff */
[----:B------:R0:W-:Y:S01]  /*e240*/  @!P3 STG.E.U8 desc[UR14][R28.64+0x70], R7 ;  /* 0x000070071c00b986 */ /* 0x0001e2000c10110e */
[C---:B------:R-:W-:Y:S02]  /*e250*/  ISETP.LT.OR P3, PT, R41.reuse, 0x79, !P0 ;  /* 0x000000792900780c */ /* 0x040fe40004761670 */
[----:B------:R-:W-:Y:S01]  /*e260*/  ISETP.LT.OR P0, PT, R41, 0x7a, !P0 ;  /* 0x0000007a2900780c */ /* 0x000fe20004701670 */
[----:B--2---:R-:W-:-:S05]  /*e270*/  FMUL R3, R220, UR20 ;  /* 0x00000014dc037c20 */ /* 0x004fca0008400000 */
[----:B------:R-:W-:-:S05]  /*e280*/  F2FP.SATFINITE.E5M2.F32.PACK_AB_MERGE_C R9, RZ, R3, RZ ;  /* 0x00000003ff09723e */ /* 0x000fca00048060ff */
[----:B------:R1:W-:Y:S01]  /*e290*/  @!P2 STG.E.U8 desc[UR14][R28.64+0x71], R9 ;  /* 0x000071091c00a986 */ /* 0x0003e2000c10110e */
[C---:B------:R-:W-:Y:S02]  /*e2a0*/  ISETP.LT.OR P2, PT, R41.reuse, 0x79, !P1 ;  /* 0x000000792900780c */ /* 0x040fe40004f41670 */
[----:B------:R-:W-:Y:S01]  /*e2b0*/  ISETP.LT.OR P1, PT, R41, 0x7a, !P1 ;  /* 0x0000007a2900780c */ /* 0x000fe20004f21670 */
[----:B------:R-:W-:-:S05]  /*e2c0*/  FMUL R0, R222, UR20 ;  /* 0x00000014de007c20 */ /* 0x000fca0008400000 */
[----:B------:R-:W-:-:S05]  /*e2d0*/  F2FP.SATFINITE.E5M2.F32.PACK_AB_MERGE_C R13, RZ, R0, RZ ;  /* 0x00000000ff0d723e */ /* 0x000fca00048060ff */
[----:B------:R2:W-:Y:S01]  /*e2e0*/  @!P5 STG.E.U8 desc[UR14][R30.64+0x70], R13 ;  /* 0x0000700d1e00d986 */ /* 0x0005e2000c10110e */
[----:B------:R-:W-:Y:S01]  /*e2f0*/  FMUL R0, R223, UR20 ;  /* 0x00000014df007c20 */ /* 0x000fe20008400000 */
[----:B---3--:R-:W-:Y:S01]  /*e300*/  FMUL R2, R225, UR20 ;  /* 0x00000014e1027c20 */ /* 0x008fe20008400000 */
[----:B----4-:R-:W-:-:S03]  /*e310*/  FMUL R3, R224, UR20 ;  /* 0x00000014e0037c20 */ /* 0x010fc60008400000 */
[----:B0-----:R-:W-:Y:S01]  /*e320*/  F2FP.SATFINITE.E5M2.F32.PACK_AB_MERGE_C R7, RZ, R0, RZ ;  /* 0x00000000ff07723e */ /* 0x001fe200048060ff */
[----:B------:R-:W-:Y:S01]  /*e330*/  FMUL R4, R226, UR20 ;  /* 0x00000014e2047c20 */ /* 0x000fe20008400000 */
[----:B------:R-:W-:Y:S01]  /*e340*/  FMUL R5, R227, UR20 ;  /* 0x00000014e3057c20 */ /* 0x000fe20008400000 */
[----:B-1----:R-:W-:Y:S02]  /*e350*/  F2FP.SATFINITE.E5M2.F32.PACK_AB_MERGE_C R9, RZ, R2, RZ ;  /* 0x00000002ff09723e */ /* 0x002fe400048060ff */
[----:B------:R-:W-:Y:S02]  /*e360*/  F2FP.SATFINITE.E5M2.F32.PACK_AB_MERGE_C R3, RZ, R3, RZ ;  /* 0x00000003ff03723e */ /* 0x000fe400048060ff */
[----:B------:R-:W-:Y:S02]  /*e370*/  F2FP.SATFINITE.E5M2.F32.PACK_AB_MERGE_C R11, RZ, R4, RZ ;  /* 0x00000004ff0b723e */ /* 0x000fe400048060ff */
[----:B------:R-:W-:Y:S01]  /*e380*/  F2FP.SATFINITE.E5M2.F32.PACK_AB_MERGE_C R5, RZ, R5, RZ ;  /* 0x00000005ff05723e */ /* 0x000fe200048060ff */
[----:B------:R2:W-:Y:S04]  /*e390*/  @!P6 STG.E.U8 desc[UR14][R30.64+0x71], R7 ;  /* 0x000071071e00e986 */ /* 0x0005e8000c10110e */
[----:B------:R2:W-:Y:S04]  /*e3a0*/  @!P2 STG.E.U8 desc[UR14][R28.64+0x78], R9 ;  /* 0x000078091c00a986 */ /* 0x0005e8000c10110e */
[----:B------:R2:W-:Y:S04]  /*e3b0*/  @!P1 STG.E.U8 desc[UR14][R28.64+0x79], R3 ;  /* 0x000079031c009986 */ /* 0x0005e8000c10110e */
[----:B------:R2:W-:Y:S04]  /*e3c0*/  @!P3 STG.E.U8 desc[UR14][R30.64+0x78], R11 ;  /* 0x0000780b1e00b986 */ /* 0x0005e8000c10110e */
[----:B------:R2:W-:Y:S02]  /*e3d0*/  @!P0 STG.E.U8 desc[UR14][R30.64+0x79], R5 ;  /* 0x000079051e008986 */ /* 0x0005e4000c10110e */
.L_x_289:
[----:B------:R-:W-:Y:S05]  /*e3e0*/  BSYNC B0 ;  /* 0x0000000000007941 */ /* 0x000fea0003800000 */
.L_x_31:
[----:B0-2---:R-:W2:Y:S04]  /*e3f0*/  LDL.LU R3, [R1+0x78] ;  /* 0x0000780001037983 */ /* 0x005ea80000300800 */
[----:B-----5:R-:W2:Y:S01]  /*e400*/  LDL.LU R2, [R1+0x7c] ;  /* 0x00007c0001027983 */ /* 0x020ea20000300800 */
[----:B------:R-:W-:Y:S01]  /*e410*/  ULDC UR6, c[0x0][0xc] ;  /* 0x0000030000067ab9 */ /* 0x000fe20000000800 */
[----:B------:R-:W-:Y:S01]  /*e420*/  ULDC UR7, c[0x0][0x10] ;  /* 0x0000040000077ab9 */ /* 0x000fe20000000800 */
[----:B------:R-:W2:Y:S01]  /*e430*/  LDC R5, c[0x0][0x14] ;  /* 0x00000500ff057b82 */ /* 0x000ea20000000800 */
[----:B------:R-:W-:Y:S01]  /*e440*/  UIMAD.WIDE.U32 UR6, UR6, UR7, URZ ;  /* 0x00000007060672a5 */ /* 0x000fe2000f8e003f */
[----:B------:R-:W-:Y:S01]  /*e450*/  PRMT R0, RZ, 0x7610, R0 ;  /* 0x00007610ff007816 */ /* 0x000fe20000000000 */
[----:B------:R-:W-:-:S04]  /*e460*/  UMOV UR22, 0xffffffff ;  /* 0xffffffff00167882 */ /* 0x000fc80000000000 */
[----:B--2---:R-:W-:-:S04]  /*e470*/  IMAD.WIDE.U32 R2, R5, UR6, R2 ;  /* 0x0000000605027c25 */ /* 0x004fc8000f8e0002 */
[----:B------:R-:W-:Y:S01]  /*e480*/  IMAD R5, R5, UR7, RZ ;  /* 0x0000000705057c24 */ /* 0x000fe2000f8e02ff */
[----:B------:R-:W-:Y:S01]  /*e490*/  ULDC.64 UR6, c[0x0][0x650] ;  /* 0x0001940000067ab9 */ /* 0x000fe20000000a00 */
[----:B------:R-:W-:Y:S01]  /*e4a0*/  IMAD.MOV.U32 R19, RZ, RZ, R2 ;  /* 0x000000ffff137224 */ /* 0x000fe200078e0002 */
[----:B------:R-:W-:Y:S01]  /*e4b0*/  ISETP.GE.U32.AND P0, PT, R2, UR6, PT ;  /* 0x0000000602007c0c */ /* 0x000fe2000bf06070 */
[----:B------:R-:W-:Y:S02]  /*e4c0*/  IMAD.IADD R22, R3, 0x1, R5 ;  /* 0x0000000103167824 */ /* 0x000fe400078e0205 */
[----:B------:R-:W-:-:S03]  /*e4d0*/  IMAD.MOV.U32 R2, RZ, RZ, -0x1 ;  /* 0xffffffffff027424 */ /* 0x000fc600078e00ff */
[----:B------:R0:W-:Y:S01]  /*e4e0*/  STL [R1+0x78], R22 ;  /* 0x0000781601007387 */ /* 0x0001e20000100800 */
[----:B------:R-:W-:-:S03]  /*e4f0*/  ISETP.GE.U32.AND.EX P0, PT, R22, UR7, PT, P0 ;  /* 0x0000000716007c0c */ /* 0x000fc6000bf06100 */
[----:B------:R0:W-:Y:S04]  /*e500*/  STL [R1+0x7c], R19 ;  /* 0x00007c1301007387 */ /* 0x0001e80000100800 */
[----:B------:R0:W-:Y:S06]  /*e510*/  STL [R1+0x80], R2 ;  /* 0x0000800201007387 */ /* 0x0001ec0000100800 */
[----:B------:R-:W-:Y:S05]  /*e520*/  @P0 BRA `(.L_x_290) ;  /* 0x00000004006c0947 */ /* 0x000fea0003800000 */
[----:B------:R-:W2:Y:S01]  /*e530*/  S2R R14, SR_CTAID.X ;  /* 0x00000000000e7919 */ /* 0x000ea20000002500 */
[----:B------:R-:W5:Y:S01]  /*e540*/  LDC.64 R8, c[0x0][0x628] ;  /* 0x00018a00ff087b82 */ /* 0x000f620000000a00 */
[----:B------:R-:W-:Y:S01]  /*e550*/  ULDC UR6, c[0x0][0x150] ;  /* 0x0000540000067ab9 */ /* 0x000fe20000000800 */
[----:B------:R-:W-:Y:S01]  /*e560*/  IMAD.MOV.U32 R6, RZ, RZ, R19 ;  /* 0x000000ffff067224 */ /* 0x000fe200078e0013 */
[----:B------:R-:W0:Y:S01]  /*e570*/  S2R R16, SR_CTAID.Y ;  /* 0x0000000000107919 */ /* 0x000e220000002600 */
[----:B------:R-:W-:-:S04]  /*e580*/  IMAD.MOV.U32 R7, RZ, RZ, R22 ;  /* 0x000000ffff077224 */ /* 0x000fc800078e0016 */
[----:B------:R-:W0:Y:S08]  /*e590*/  LDC R17, c[0x0][0x144] ;  /* 0x00005100ff117b82 */ /* 0x000e300000000800 */
[----:B------:R-:W0:Y:S08]  /*e5a0*/  LDC R10, c[0x0][0x630] ;  /* 0x00018c00ff0a7b82 */ /* 0x000e300000000800 */
[----:B------:R-:W0:Y:S01]  /*e5b0*/  LDC.64 R12, c[0x0][0x620] ;  /* 0x00018800ff0c7b82 */ /* 0x000e220000000a00 */
[----:B-----5:R-:W-:-:S04]  /*e5c0*/  ISETP.NE.U32.AND P0, PT, R8, RZ, PT ;  /* 0x000000ff0800720c */ /* 0x020fc80003f05070 */
[----:B------:R-:W-:Y:S02]  /*e5d0*/  ISETP.NE.AND.EX P0, PT, R9, RZ, PT, P0 ;  /* 0x000000ff0900720c */ /* 0x000fe40003f05300 */
[----:B--2---:R-:W-:-:S05]  /*e5e0*/  I2FP.F32.U32 R0, R14 ;  /* 0x0000000e00007245 */ /* 0x004fca0000201000 */
[----:B------:R-:W-:-:S04]  /*e5f0*/  FMUL R0, R0, UR6 ;  /* 0x0000000600007c20 */ /* 0x000fc80008400000 */
[----:B------:R2:W0:Y:S02]  /*e600*/  F2I.U32.TRUNC.NTZ R15, R0 ;  /* 0x00000000000f7305 */ /* 0x000424000020f000 */
[----:B------:R-:W-:Y:S05]  /*e610*/  @!P0 BRA `(.L_x_291) ;  /* 0x0000000000288947 */ /* 0x000fea0003800000 */
[----:B--2---:R-:W2:Y:S02]  /*e620*/  LDC R0, c[0x0][0x634] ;  /* 0x00018d00ff007b82 */ /* 0x004ea40000000800 */
[----:B--2---:R-:W-:-:S05]  /*e630*/  IADD3 R7, P0, R19, R0, RZ ;  /* 0x0000000013077210 */ /* 0x004fca0007f1e0ff */
[----:B------:R-:W-:-:S04]  /*e640*/  IMAD.X R11, RZ, RZ, R22, P0 ;  /* 0x000000ffff0b7224 */ /* 0x000fc800000e0616 */
[----:B0-----:R-:W-:-:S04]  /*e650*/  IMAD.WIDE.U32 R2, R11, R8, RZ ;  /* 0x000000080b027225 */ /* 0x001fc800078e00ff */
[----:B------:R-:W-:-:S04]  /*e660*/  IMAD.WIDE.U32 R4, P0, R7, R9, R2 ;  /* 0x0000000907047225 */ /* 0x000fc80007800002 */
[----:B------:R-:W-:-:S04]  /*e670*/  IMAD.WIDE.U32 R2, R7, R8, RZ ;  /* 0x0000000807027225 */ /* 0x000fc800078e00ff */
[----:B------:R-:W-:Y:S01]  /*e680*/  IMAD.X R7, RZ, RZ, RZ, P0 ;  /* 0x000000ffff077224 */ /* 0x000fe200000e06ff */
[----:B------:R-:W-:Y:S01]  /*e690*/  IADD3 RZ, P0, R3, R4, RZ ;  /* 0x0000000403ff7210 */ /* 0x000fe20007f1e0ff */
[----:B------:R-:W-:-:S04]  /*e6a0*/  IMAD.MOV.U32 R6, RZ, RZ, R5 ;  /* 0x000000ffff067224 */ /* 0x000fc800078e0005 */
[----:B------:R-:W-:-:S08]  /*e6b0*/  IMAD.WIDE.U32.X R6, R11, R9, R6, P0 ;  /* 0x000000090b067225 */ /* 0x000fd000000e0406 */
.L_x_291:
[-CC-:B0-----:R-:W-:Y:S01]  /*e6c0*/  SHF.R.U64 R24, R6, R10.reuse, R7.reuse ;  /* 0x0000000a06187219 */ /* 0x181fe20000001207 */
[----:B------:R-:W0:Y:S01]  /*e6d0*/  LDC.64 R20, c[0x0][0x640] ;  /* 0x00019000ff147b82 */ /* 0x000e220000000a00 */
[----:B--2---:R-:W-:Y:S01]  /*e6e0*/  SHF.R.U32.HI R0, RZ, R10, R7 ;  /* 0x0000000aff007219 */ /* 0x004fe20000011607 */
[----:B------:R-:W-:Y:S01]  /*e6f0*/  IMAD.MOV.U32 R2, RZ, RZ, R19 ;  /* 0x000000ffff027224 */ /* 0x000fe200078e0013 */
[----:B------:R-:W-:Y:S01]  /*e700*/  IADD3 R5, P0, RZ, -R24, RZ ;  /* 0x80000018ff057210 */ /* 0x000fe20007f1e0ff */
[----:B------:R-:W-:Y:S01]  /*e710*/  IMAD.MOV R15, RZ, RZ, -R15 ;  /* 0x000000ffff0f7224 */ /* 0x000fe200078e0a0f */
[----:B------:R-:W-:Y:S01]  /*e720*/  ULDC UR6, c[0x0][0x154] ;  /* 0x0000550000067ab9 */ /* 0x000fe20000000800 */
[----:B------:R-:W-:Y:S02]  /*e730*/  IMAD.MOV.U32 R7, RZ, RZ, 0x1 ;  /* 0x00000001ff077424 */ /* 0x000fe400078e00ff */
[----:B------:R-:W2:Y:S01]  /*e740*/  LDC R4, c[0x0][0x618] ;  /* 0x00018600ff047b82 */ /* 0x000ea20000000800 */
[----:B------:R-:W-:-:S02]  /*e750*/  IMAD.X R3, RZ, RZ, ~R0, P0 ;  /* 0x000000ffff037224 */ /* 0x000fc400000e0e00 */
[----:B------:R-:W-:Y:S02]  /*e760*/  IMAD R15, R17, R15, R14 ;  /* 0x0000000f110f7224 */ /* 0x000fe400078e020e */
[-C--:B------:R-:W-:Y:S02]  /*e770*/  IMAD R0, R3, R12.reuse, RZ ;  /* 0x0000000c03007224 */ /* 0x080fe400078e02ff */
[----:B------:R-:W-:Y:S01]  /*e780*/  IMAD.MOV.U32 R3, RZ, RZ, R22 ;  /* 0x000000ffff037224 */ /* 0x000fe200078e0016 */
[----:B------:R-:W5:Y:S01]  /*e790*/  LDC R6, c[0x0][0x608] ;  /* 0x00018200ff067b82 */ /* 0x000f620000000800 */
[----:B------:R-:W-:-:S04]  /*e7a0*/  IMAD.WIDE.U32 R2, R5, R12, R2 ;  /* 0x0000000c05027225 */ /* 0x000fc800078e0002 */
[----:B------:R-:W-:-:S03]  /*e7b0*/  IMAD R5, R5, R13, R0 ;  /* 0x0000000d05057224 */ /* 0x000fc600078e0200 */
[----:B------:R-:W1:Y:S01]  /*e7c0*/  LDC R18, c[0x0][0x658] ;  /* 0x00019600ff127b82 */ /* 0x000e620000000800 */
[----:B------:R-:W-:Y:S01]  /*e7d0*/  I2FP.F32.U32 R0, R16 ;  /* 0x0000001000007245 */ /* 0x000fe20000201000 */
[----:B------:R-:W-:Y:S01]  /*e7e0*/  IMAD.IADD R3, R3, 0x1, R5 ;  /* 0x0000000103037824 */ /* 0x000fe200078e0205 */
[----:B0-----:R-:W-:Y:S01]  /*e7f0*/  ISETP.NE.U32.AND P0, PT, R20, RZ, PT ;  /* 0x000000ff1400720c */ /* 0x001fe20003f05070 */
[----:B------:R-:W-:Y:S02]  /*e800*/  IMAD.MOV.U32 R5, RZ, RZ, -0x1 ;  /* 0xffffffffff057424 */ /* 0x000fe400078e00ff */
[----:B------:R-:W-:Y:S02]  /*e810*/  FMUL R0, R0, UR6 ;  /* 0x0000000600007c20 */ /* 0x000fe40008400000 */
[----:B------:R-:W0:Y:S01]  /*e820*/  LDC R13, c[0x0][0x148] ;  /* 0x00005200ff0d7b82 */ /* 0x000e220000000800 */
[----:B--2---:R-:W-:Y:S01]  /*e830*/  SHF.R.U64 R10, R2, R4, R3 ;  /* 0x00000004020a7219 */ /* 0x004fe20000001203 */
[----:B------:R2:W0:Y:S01]  /*e840*/  F2I.U32.TRUNC.NTZ R12, R0 ;  /* 0x00000000000c7305 */ /* 0x000422000020f000 */
[----:B------:R-:W-:-:S02]  /*e850*/  ISETP.NE.AND.EX P0, PT, R21, RZ, PT, P0 ;  /* 0x000000ff1500720c */ /* 0x000fc40003f05300 */
[----:B------:R-:W-:-:S03]  /*e860*/  SHF.R.U32.HI R3, RZ, R4, R3 ;  /* 0x00000004ff037219 */ /* 0x000fc60000011603 */
[----:B------:R-:W0:Y:S01]  /*e870*/  LDC R14, c[0x0][0x600] ;  /* 0x00018000ff0e7b82 */ /* 0x000e220000000800 */
[-CC-:B-----5:R-:W-:Y:S02]  /*e880*/  SHF.R.U64 R8, R10, R6.reuse, R3.reuse ;  /* 0x000000060a087219 */ /* 0x1a0fe40000001203 */
[----:B------:R-:W-:-:S05]  /*e890*/  SHF.R.U32.HI R3, RZ, R6, R3 ;  /* 0x00000006ff037219 */ /* 0x000fca0000011603 */
[----:B------:R-:W0:Y:S01]  /*e8a0*/  LDC R19, c[0x0][0x648] ;  /* 0x00019200ff137b82 */ /* 0x000e220000000800 */
[-CC-:B-1----:R-:W-:Y:S02]  /*e8b0*/  SHF.R.U64 R11, R8, R18.reuse, R3.reuse ;  /* 0x00000012080b7219 */ /* 0x182fe40000001203 */
[-C--:B------:R-:W-:Y:S02]  /*e8c0*/  SHF.L.U32 R5, R5, R18.reuse, RZ ;  /* 0x0000001205057219 */ /* 0x080fe400000006ff */
[-C--:B------:R-:W-:Y:S01]  /*e8d0*/  SHF.R.U32.HI R3, RZ, R18.reuse, R3 ;  /* 0x00000012ff037219 */ /* 0x080fe20000011603 */
[----:B------:R-:W-:Y:S01]  /*e8e0*/  IMAD.MOV.U32 R2, RZ, RZ, R11 ;  /* 0x000000ffff027224 */ /* 0x000fe200078e000b */
[----:B------:R-:W-:Y:S01]  /*e8f0*/  SHF.L.U32 R40, R7, R18, RZ ;  /* 0x0000001207287219 */ /* 0x000fe200000006ff */
[----:B------:R-:W1:Y:S01]  /*e900*/  LDC R22, c[0x0][0x638] ;  /* 0x00018e00ff167b82 */ /* 0x000e620000000800 */
[----:B------:R-:W-:-:S07]  /*e910*/  LOP3.LUT R17, RZ, R5, RZ, 0x33, !PT ;  /* 0x00000005ff117212 */ /* 0x000fce00078e33ff */
[----:B------:R-:W0:Y:S01]  /*e920*/  LDC R23, c[0x0][0x610] ;  /* 0x00018400ff177b82 */ /* 0x000e220000000800 */
[----:B--2---:R-:W-:Y:S05]  /*e930*/  @!P0 BRA `(.L_x_292) ;  /* 0x0000000000288947 */ /* 0x004fea0003800000 */
[----:B------:R-:W2:Y:S02]  /*e940*/  LDC R0, c[0x0][0x64c] ;  /* 0x00019300ff007b82 */ /* 0x000ea40000000800 */
[----:B--2---:R-:W-:-:S05]  /*e950*/  IADD3 R7, P0, R11, R0, RZ ;  /* 0x000000000b077210 */ /* 0x004fca0007f1e0ff */
        /* <DEDUP_REMOVED lines=8> */
.L_x_292:
[----:B0-----:R-:W-:Y:S01]  /*e9e0*/  SHF.R.U64 R0, R2, R19, R3 ;  /* 0x0000001302007219 */ /* 0x001fe20000001203 */
[----:B------:R-:W-:Y:S01]  /*e9f0*/  VIADD R3, R14, 0xffffffff ;  /* 0xffffffff0e037836 */ /* 0x000fe20000000000 */
[----:B------:R-:W-:Y:S01]  /*ea00*/  LOP3.LUT R5, R8, R17, RZ, 0xc0, !PT ;  /* 0x0000001108057212 */ /* 0x000fe200078ec0ff */
[----:B------:R-:W-:Y:S01]  /*ea10*/  IMAD.MOV R12, RZ, RZ, -R12 ;  /* 0x000000ffff0c7224 */ /* 0x000fe200078e0a0c */
[----:B------:R-:W-:Y:S01]  /*ea20*/  R2UR UR22, R24 ;  /* 0x00000000181672ca */ /* 0x000fe200000e0000 */
[----:B------:R-:W-:Y:S01]  /*ea30*/  IMAD.MOV R2, RZ, RZ, -R0 ;  /* 0x000000ffff027224 */ /* 0x000fe200078e0a00 */
[----:B------:R-:W-:Y:S01]  /*ea40*/  LOP3.LUT R3, R10, R3, RZ, 0xc0, !PT ;  /* 0x000000030a037212 */ /* 0x000fe200078ec0ff */
[----:B------:R-:W-:Y:S02]  /*ea50*/  IMAD R40, R40, R0, R5 ;  /* 0x0000000028287224 */ /* 0x000fe400078e0205 */
[----:B------:R-:W-:Y:S02]  /*ea60*/  @P4 IMAD R15, R13, R12, R16 ;  /* 0x0000000c0d0f4224 */ /* 0x000fe400078e0210 */
[----:B-1----:R-:W-:-:S02]  /*ea70*/  IMAD R0, R2, R22, R11 ;  /* 0x0000001602007224 */ /* 0x002fc400078e020b */
[----:B------:R-:W-:Y:S02]  /*ea80*/  IMAD R40, R40, R23, R15 ;  /* 0x0000001728287224 */ /* 0x000fe400078e020f */
[----:B------:R-:W-:Y:S02]  /*ea90*/  IMAD R3, R0, R14, R3 ;  /* 0x0000000e00037224 */ /* 0x000fe400078e0203 */
[----:B------:R-:W-:-:S03]  /*eaa0*/  IMAD.MOV.U32 R0, RZ, RZ, 0x1 ;  /* 0x00000001ff007424 */ /* 0x000fc600078e00ff */
[----:B------:R-:W-:Y:S02]  /*eab0*/  SEL R2, R3, R40, !P4 ;  /* 0x0000002803027207 */ /* 0x000fe40006000000 */
[----:B------:R-:W-:-:S03]  /*eac0*/  SEL R40, R40, R3, !P4 ;  /* 0x0000000328287207 */ /* 0x000fc60006000000 */
[----:B------:R2:W-:Y:S04]  /*ead0*/  STL [R1+0x80], R2 ;  /* 0x0000800201007387 */ /* 0x0005e80000100800 */
.L_x_290:
[----:B------:R0:W-:Y:S01]  /*eae0*/  STL [R1+0x84], R40 ;  /* 0x0000842801007387 */ /* 0x0001e20000100800 */
[----:B------:R-:W-:-:S13]  /*eaf0*/  LOP3.LUT P0, RZ, R0, 0xff, RZ, 0xc0, !PT ;  /* 0x000000ff00ff7812 */ /* 0x000fda000780c0ff */
[----:B0-----:R-:W-:Y:S05]  /*eb00*/  @P0 BRA `(.L_x_293) ;  /* 0xffffff24004c0947 */ /* 0x001fea000383ffff */
[----:B------:R-:W-:Y:S05]  /*eb10*/  EXIT ;  /* 0x000000000000794d */ /* 0x000fea0003800000 */
.L_x_3:
[----:B------:R-:W2:Y:S01]  /*eb20*/  LDL R16, [R1+0x7c] ;  /* 0x00007c0001107983 */ /* 0x000ea20000100800 */
[----:B------:R-:W-:-:S03]  /*eb30*/  ULDC.64 UR4, c[0x0][0x650] ;  /* 0x0001940000047ab9 */ /* 0x000fc60000000a00 */
[----:B------:R-:W3:Y:S01]  /*eb40*/  LDL R17, [R1+0x78] ;  /* 0x0000780001117983 */ /* 0x000ee20000100800 */
[----:B------:R-:W-:Y:S01]  /*eb50*/  PRMT R4, RZ, 0x7610, R4 ;  /* 0x00007610ff047816 */ /* 0x000fe20000000004 */
[----:B------:R-:W-:Y:S02]  /*eb60*/  IMAD.MOV.U32 R5, RZ, RZ, -0x1 ;  /* 0xffffffffff057424 */ /* 0x000fe400078e00ff */
[----:B------:R-:W-:Y:S02]  /*eb70*/  IMAD.MOV.U32 R6, RZ, RZ, -0x1 ;  /* 0xffffffffff067424 */ /* 0x000fe400078e00ff */
[----:B------:R-:W-:Y:S01]  /*eb80*/  IMAD.MOV.U32 R11, RZ, RZ, -0x1 ;  /* 0xffffffffff0b7424 */ /* 0x000fe200078e00ff */
[----:B--2---:R-:W-:-:S04]  /*eb90*/  ISETP.GE.U32.AND P0, PT, R16, UR4, PT ;  /* 0x0000000410007c0c */ /* 0x004fc8000bf06070 */
[----:B---3--:R-:W-:-:S13]  /*eba0*/  ISETP.GE.U32.AND.EX P0, PT, R17, UR5, PT, P0 ;  /* 0x0000000511007c0c */ /* 0x008fda000bf06100 */
[----:B------:R-:W-:Y:S05]  /*ebb0*/  @P0 BRA `(.L_x_294) ;  /* 0x00000004005c0947 */ /* 0x000fea0003800000 */
        /* <DEDUP_REMOVED lines=18> */
.L_x_295:
[-CC-:B------:R-:W-:Y:S01]  /*ece0*/  SHF.R.U64 R11, R8, R12.reuse, R9.reuse ;  /* 0x0000000c080b7219 */ /* 0x180fe20000001209 */
[----:B------:R-:W0:Y:S01]  /*ecf0*/  LDC.64 R20, c[0x0][0x640] ;  /* 0x00019000ff147b82 */ /* 0x000e220000000a00 */
[----:B------:R-:W-:Y:S01]  /*ed00*/  SHF.R.U32.HI R3, RZ, R12, R9 ;  /* 0x0000000cff037219 */ /* 0x000fe20000011609 */
[----:B------:R-:W-:Y:S01]  /*ed10*/  ULDC UR4, c[0x0][0x150] ;  /* 0x0000540000047ab9 */ /* 0x000fe20000000800 */
[----:B------:R-:W-:Y:S01]  /*ed20*/  IADD3 R7, P0, RZ, -R11, RZ ;  /* 0x8000000bff077210 */ /* 0x000fe20007f1e0ff */
[----:B------:R-:W-:Y:S01]  /*ed30*/  IMAD.MOV.U32 R4, RZ, RZ, R16 ;  /* 0x000000ffff047224 */ /* 0x000fe200078e0010 */
[----:B------:R-:W-:Y:S01]  /*ed40*/  I2FP.F32.U32 R6, R2 ;  /* 0x0000000200067245 */ /* 0x000fe20000201000 */
[----:B------:R-:W-:Y:S02]  /*ed50*/  IMAD.MOV.U32 R5, RZ, RZ, R17 ;  /* 0x000000ffff057224 */ /* 0x000fe400078e0011 */
[----:B------:R-:W1:Y:S01]  /*ed60*/  LDC R10, c[0x0][0x618] ;  /* 0x00018600ff0a7b82 */ /* 0x000e620000000800 */
[----:B------:R-:W-:-:S02]  /*ed70*/  IMAD.X R3, RZ, RZ, ~R3, P0 ;  /* 0x000000ffff037224 */ /* 0x000fc400000e0e03 */
[----:B------:R-:W-:Y:S01]  /*ed80*/  FMUL R9, R6, UR4 ;  /* 0x0000000406097c20 */ /* 0x000fe20008400000 */
[----:B------:R-:W-:Y:S01]  /*ed90*/  IMAD.WIDE.U32 R4, R7, R14, R4 ;  /* 0x0000000e07047225 */ /* 0x000fe200078e0004 */
[----:B------:R-:W-:-:S03]  /*eda0*/  ULDC UR4, c[0x0][0x154] ;  /* 0x0000550000047ab9 */ /* 0x000fc60000000800 */
[----:B------:R-:W-:Y:S01]  /*edb0*/  IMAD R6, R3, R14, RZ ;  /* 0x0000000e03067224 */ /* 0x000fe200078e02ff */
[----:B------:R-:W2:Y:S01]  /*edc0*/  LDC R13, c[0x0][0x144] ;  /* 0x00005100ff0d7b82 */ /* 0x000ea20000000800 */
[----:B------:R-:W3:Y:S02]  /*edd0*/  F2I.U32.TRUNC.NTZ R9, R9 ;  /* 0x0000000900097305 */ /* 0x000ee4000020f000 */
[----:B------:R-:W-:Y:S02]  /*ede0*/  IMAD R3, R7, R15, R6 ;  /* 0x0000000f07037224 */ /* 0x000fe400078e0206 */
[----:B------:R-:W-:Y:S02]  /*edf0*/  IMAD.MOV.U32 R6, RZ, RZ, -0x1 ;  /* 0xffffffffff067424 */ /* 0x000fe400078e00ff */
[----:B------:R-:W-:Y:S01]  /*ee00*/  IMAD.IADD R3, R5, 0x1, R3 ;  /* 0x0000000105037824 */ /* 0x000fe200078e0203 */
[----:B------:R-:W4:Y:S01]  /*ee10*/  LDC R12, c[0x0][0x608] ;  /* 0x00018200ff0c7b82 */ /* 0x000f220000000800 */
[----:B------:R-:W-:-:S02]  /*ee20*/  I2FP.F32.U32 R5, R0 ;  /* 0x0000000000057245 */ /* 0x000fc40000201000 */
[----:B0-----:R-:W-:-:S03]  /*ee30*/  ISETP.NE.U32.AND P0, PT, R20, RZ, PT ;  /* 0x000000ff1400720c */ /* 0x001fc60003f05070 */
[----:B------:R-:W-:Y:S01]  /*ee40*/  FMUL R5, R5, UR4 ;  /* 0x0000000405057c20 */ /* 0x000fe20008400000 */
[----:B------:R-:W-:Y:S01]  /*ee50*/  ISETP.NE.AND.EX P0, PT, R21, RZ, PT, P0 ;  /* 0x000000ff1500720c */ /* 0x000fe20003f05300 */
[----:B------:R-:W0:Y:S01]  /*ee60*/  LDC R7, c[0x0][0x658] ;  /* 0x00019600ff077b82 */ /* 0x000e220000000800 */
[-C--:B-1----:R-:W-:Y:S01]  /*ee70*/  SHF.R.U64 R8, R4, R10.reuse, R3 ;  /* 0x0000000a04087219 */ /* 0x082fe20000001203 */
[----:B---3--:R-:W-:Y:S01]  /*ee80*/  IMAD.MOV R4, RZ, RZ, -R9 ;  /* 0x000000ffff047224 */ /* 0x008fe200078e0a09 */
[----:B------:R-:W-:Y:S02]  /*ee90*/  SHF.R.U32.HI R3, RZ, R10, R3 ;  /* 0x0000000aff037219 */ /* 0x000fe40000011603 */
[----:B------:R1:W3:Y:S03]  /*eea0*/  F2I.U32.TRUNC.NTZ R10, R5 ;  /* 0x00000005000a7305 */ /* 0x0002e6000020f000 */
[----:B------:R-:W1:Y:S01]  /*eeb0*/  LDC R17, c[0x0][0x148] ;  /* 0x00005200ff117b82 */ /* 0x000e620000000800 */
[----:B--2---:R-:W-:-:S02]  /*eec0*/  IMAD R19, R13, R4, R2 ;  /* 0x000000040d137224 */ /* 0x004fc400078e0202 */
[----:B------:R-:W-:-:S05]  /*eed0*/  IMAD.MOV.U32 R4, RZ, RZ, 0x1 ;  /* 0x00000001ff047424 */ /* 0x000fca00078e00ff */
[----:B------:R-:W2:Y:S01]  /*eee0*/  LDC R14, c[0x0][0x600] ;  /* 0x00018000ff0e7b82 */ /* 0x000ea20000000800 */
[-CC-:B----4-:R-:W-:Y:S02]  /*eef0*/  SHF.R.U64 R13, R8, R12.reuse, R3.reuse ;  /* 0x0000000c080d7219 */ /* 0x190fe40000001203 */
[----:B------:R-:W-:-:S05]  /*ef00*/  SHF.R.U32.HI R2, RZ, R12, R3 ;  /* 0x0000000cff027219 */ /* 0x000fca0000011603 */
[----:B------:R-:W4:Y:S01]  /*ef10*/  LDC R16, c[0x0][0x648] ;  /* 0x00019200ff107b82 */ /* 0x000f220000000800 */
[-CC-:B0-----:R-:W-:Y:S02]  /*ef20*/  SHF.R.U64 R15, R13, R7.reuse, R2.reuse ;  /* 0x000000070d0f7219 */ /* 0x181fe40000001202 */
[-C--:B------:R-:W-:Y:S02]  /*ef30*/  SHF.L.U32 R6, R6, R7.reuse, RZ ;  /* 0x0000000706067219 */ /* 0x080fe400000006ff */
[-C--:B------:R-:W-:Y:S01]  /*ef40*/  SHF.R.U32.HI R3, RZ, R7.reuse, R2 ;  /* 0x00000007ff037219 */ /* 0x080fe20000011602 */
[----:B------:R-:W-:Y:S01]  /*ef50*/  IMAD.MOV.U32 R2, RZ, RZ, R15 ;  /* 0x000000ffff027224 */ /* 0x000fe200078e000f */
[----:B------:R-:W-:Y:S01]  /*ef60*/  SHF.L.U32 R12, R4, R7, RZ ;  /* 0x00000007040c7219 */ /* 0x000fe200000006ff */
[----:B------:R-:W0:Y:S01]  /*ef70*/  LDC R18, c[0x0][0x638] ;  /* 0x00018e00ff127b82 */ /* 0x000e220000000800 */
[----:B------:R-:W-:-:S07]  /*ef80*/  LOP3.LUT R22, RZ, R6, RZ, 0x33, !PT ;  /* 0x00000006ff167212 */ /* 0x000fce00078e33ff */
        /* <DEDUP_REMOVED lines=12> */
.L_x_296:
[----:B----4-:R-:W-:Y:S01]  /*f050*/  SHF.R.U64 R3, R2, R16, R3 ;  /* 0x0000001002037219 */ /* 0x010fe20000001203 */
[----:B--2---:R-:W-:Y:S01]  /*f060*/  VIADD R5, R14, 0xffffffff ;  /* 0xffffffff0e057836 */ /* 0x004fe20000000000 */
[----:B------:R-:W-:Y:S01]  /*f070*/  LOP3.LUT R2, R13, R22, RZ, 0xc0, !PT ;  /* 0x000000160d027212 */ /* 0x000fe200078ec0ff */
[----:B------:R-:W-:Y:S02]  /*f080*/  IMAD.MOV R10, RZ, RZ, -R10 ;  /* 0x000000ffff0a7224 */ /* 0x000fe400078e0a0a */
[----:B------:R-:W-:Y:S02]  /*f090*/  IMAD.MOV R4, RZ, RZ, -R3 ;  /* 0x000000ffff047224 */ /* 0x000fe400078e0a03 */
[----:B------:R-:W-:Y:S01]  /*f0a0*/  IMAD R2, R12, R3, R2 ;  /* 0x000000030c027224 */ /* 0x000fe200078e0202 */
[----:B------:R-:W-:Y:S01]  /*f0b0*/  LOP3.LUT R3, R8, R5, RZ, 0xc0, !PT ;  /* 0x0000000508037212 */ /* 0x000fe200078ec0ff */
[----:B------:R-:W-:Y:S02]  /*f0c0*/  @P4 IMAD R19, R17, R10, R0 ;  /* 0x0000000a11134224 */ /* 0x000fe400078e0200 */
[----:B0-----:R-:W-:-:S02]  /*f0d0*/  IMAD R0, R4, R18, R15 ;  /* 0x0000001204007224 */ /* 0x001fc400078e020f */
[----:B------:R-:W-:Y:S02]  /*f0e0*/  IMAD R5, R2, R23, R19 ;  /* 0x0000001702057224 */ /* 0x000fe400078e0213 */
[----:B------:R-:W-:Y:S02]  /*f0f0*/  IMAD R0, R0, R14, R3 ;  /* 0x0000000e00007224 */ /* 0x000fe400078e0203 */
[----:B------:R-:W-:-:S03]  /*f100*/  IMAD.MOV.U32 R4, RZ, RZ, 0x1 ;  /* 0x00000001ff047424 */ /* 0x000fc600078e00ff */
[----:B------:R-:W-:Y:S02]  /*f110*/  SEL R6, R0, R5, !P4 ;  /* 0x0000000500067207 */ /* 0x000fe40006000000 */
[----:B------:R-:W-:-:S07]  /*f120*/  SEL R5, R5, R0, !P4 ;  /* 0x0000000005057207 */ /* 0x000fce0006000000 */
.L_x_294:
[----:B------:R-:W-:-:S08]  /*f130*/  NOP ;  /* 0x0000000000007918 */ /* 0x000fd00000000000 */
[----:B------:R-:W0:-:S00]  /*f140*/  USETMAXREG.DEALLOC.CTAPOOL 0x28 ;  /* 0x00000028000079c8 */ /* 0x000e0000080e0500 */
[----:B------:R-:W-:-:S13]  /*f150*/  ISETP.NE.AND P0, PT, RZ, UR8, PT ;  /* 0x00000008ff007c0c */ /* 0x000fda000bf05270 */
[----:B------:R-:W-:Y:S05]  /*f160*/  @P0 EXIT ;  /* 0x000000000000094d */ /* 0x000fea0003800000 */
[----:B0-----:R-:W-:Y:S01]  /*f170*/  LOP3.LUT P0, RZ, R4, 0xff, RZ, 0xc0, !PT ;  /* 0x000000ff04ff7812 */ /* 0x001fe2000780c0ff */
[----:B------:R-:W-:Y:S02]  /*f180*/  IMAD.MOV.U32 R0, RZ, RZ, 0x1 ;  /* 0x00000001ff007424 */ /* 0x000fe400078e00ff */
[----:B------:R-:W-:-:S10]  /*f190*/  IMAD.MOV.U32 R8, RZ, RZ, RZ ;  /* 0x000000ffff087224 */ /* 0x000fd400078e00ff */
[----:B------:R-:W-:Y:S05]  /*f1a0*/  @!P0 BRA `(.L_x_297) ;  /* 0x0000000c00508947 */ /* 0x000fea0003800000 */
[----:B------:R-:W0:Y:S01]  /*f1b0*/  S2R R2, SR_TID.X ;  /* 0x0000000000027919 */ /* 0x000e220000002100 */
[----:B------:R-:W-:Y:S01]  /*f1c0*/  ULDC UR4, c[0x0][0x28c] ;  /* 0x0000a30000047ab9 */ /* 0x000fe20000000800 */
[----:B------:R-:W-:Y:S01]  /*f1d0*/  ULDC UR6, c[0x0][0x658] ;  /* 0x0001960000067ab9 */ /* 0x000fe20000000800 */
[----:B------:R-:W-:Y:S01]  /*f1e0*/  UIADD3 UR10, UR4, 0x3f, URZ ;  /* 0x0000003f040a7890 */ /* 0x000fe2000fffe03f */
[----:B------:R-:W-:Y:S01]  /*f1f0*/  BSSY B0, `(.L_x_297) ;  /* 0x00000cf000007945 */ /* 0x000fe20003800000 */
[----:B------:R-:W-:Y:S01]  /*f200*/  UMOV UR7, 0xffffffff ;  /* 0xffffffff00077882 */ /* 0x000fe20000000000 */
[----:B------:R-:W-:Y:S01]  /*f210*/  ULDC UR5, c[0x0][0x600] ;  /* 0x0001800000057ab9 */ /* 0x000fe20000000800 */
[----:B------:R-:W-:Y:S01]  /*f220*/  UMOV UR9, 0x1 ;  /* 0x0000000100097882 */ /* 0x000fe20000000000 */
[----:B------:R-:W-:Y:S01]  /*f230*/  USHF.L.U32 UR7, UR7, UR6, URZ ;  /* 0x0000000607077299 */ /* 0x000fe2000800063f */
[----:B------:R-:W-:Y:S01]  /*f240*/  IMAD.MOV.U32 R9, RZ, RZ, 0x1 ;  /* 0x00000001ff097424 */ /* 0x000fe200078e00ff */
[----:B------:R-:W-:Y:S01]  /*f250*/  UIADD3 UR4, UR5, -0x1, URZ ;  /* 0xffffffff05047890 */ /* 0x000fe2000fffe03f */
[----:B------:R-:W-:Y:S01]  /*f260*/  IMAD.MOV.U32 R0, RZ, RZ, 0x1 ;  /* 0x00000001ff007424 */ /* 0x000fe200078e00ff */
[----:B------:R-:W-:Y:S01]  /*f270*/  USHF.R.S32.HI UR11, URZ, 0x1f, UR10 ;  /* 0x0000001f3f0b7899 */ /* 0x000fe2000801140a */
[----:B------:R-:W-:Y:S01]  /*f280*/  IMAD.MOV.U32 R8, RZ, RZ, RZ ;  /* 0x000000ffff087224 */ /* 0x000fe200078e00ff */
[----:B------:R-:W-:Y:S01]  /*f290*/  ULDC UR8, c[0x0][0xc] ;  /* 0x0000030000087ab9 */ /* 0x000fe20000000800 */
[----:B------:R-:W-:-:S02]  /*f2a0*/  USHF.L.U32 UR5, UR9, UR6, URZ ;  /* 0x0000000609057299 */ /* 0x000fc4000800063f */
[----:B------:R-:W-:Y:S01]  /*f2b0*/  ULEA.HI UR11, UR11, UR10, URZ, 0x6 ;  /* 0x0000000a0b0b7291 */ /* 0x000fe2000f8f303f */
[----:B------:R-:W-:Y:S01]  /*f2c0*/  ULDC UR9, c[0x0][0x10] ;  /* 0x0000040000097ab9 */ /* 0x000fe20000000800 */
[----:B------:R-:W-:Y:S02]  /*f2d0*/  ULOP3.LUT UR6, URZ, UR7, URZ, 0x33, !UPT ;  /* 0x000000073f067292 */ /* 0x000fe4000f8e333f */
[----:B------:R-:W-:Y:S01]  /*f2e0*/  UIMAD.WIDE.U32 UR8, UR8, UR9, URZ ;  /* 0x00000009080872a5 */ /* 0x000fe2000f8e003f */
[----:B------:R-:W-:Y:S01]  /*f2f0*/  ULDC UR7, c[0x0][0x14] ;  /* 0x0000050000077ab9 */ /* 0x000fe20000000800 */
[----:B------:R-:W-:Y:S02]  /*f300*/  USHF.R.S32.HI UR20, URZ, 0x6, UR11 ;  /* 0x000000063f147899 */ /* 0x000fe4000801140b */
[----:B------:R-:W-:Y:S02]  /*f310*/  UIMAD.WIDE.U32 UR22, UR8, UR7, URZ ;  /* 0x00000007081672a5 */ /* 0x000fe4000f8e003f */
[----:B------:R-:W-:-:S02]  /*f320*/  UIMAD UR18, UR9, UR7, URZ ;  /* 0x00000007091272a4 */ /* 0x000fc4000f8e023f */
[----:B------:R-:W-:Y:S01]  /*f330*/  ULOP3.LUT UR26, UR13, 0x2, URZ, 0xfc, !UPT ;  /* 0x000000020d1a7892 */ /* 0x000fe2000f8efc3f */
[C---:B0-----:R-:W-:Y:S01]  /*f340*/  LOP3.LUT P2, RZ, R2.reuse, 0x7f, RZ, 0xc0, !PT ;  /* 0x0000007f02ff7812 */ /* 0x041fe2000784c0ff */
[----:B------:R-:W-:Y:S01]  /*f350*/  UIADD3 UR18, UR23, UR18, URZ ;  /* 0x0000001217127290 */ /* 0x000fe2000fffe03f */
[----:B------:R-:W-:Y:S01]  /*f360*/  LOP3.LUT P0, RZ, R2, 0x1f, RZ, 0xc0, !PT ;  /* 0x0000001f02ff7812 */ /* 0x000fe2000780c0ff */
[----:B------:R-:W-:Y:S01]  /*f370*/  UIADD3 UR27, UR20, 0x1, URZ ;  /* 0x00000001141b7890 */ /* 0x000fe2000fffe03f */
[----:B------:R-:W-:Y:S02]  /*f380*/  ULDC.64 UR24, c[0x0][0x198] ;  /* 0x0000660000187ab9 */ /* 0x000fe40000000a00 */
[----:B------:R-:W-:-:S13]  /*f390*/  PLOP3.LUT P0, PT, P0, P2, PT, 0x8a, 0x0 ;  /* 0x000000000000781c */ /* 0x000fda0000705172 */
.L_x_309:
[----:B------:R-:W-:-:S03]  /*f3a0*/  UMOV UR7, 0xffffffff ;  /* 0xffffffff00077882 */ /* 0x000fc60000000000 */
[----:B------:R-:W-:Y:S05]  /*f3b0*/  BRA.DIV UR7, `(.L_x_298) ;  /* 0x0000000e07ec7947 */ /* 0x000fea000b800000 */
[----:B------:R-:W-:-:S13]  /*f3c0*/  ELECT P1, URZ, PT ;  /* 0x00000000003f782f */ /* 0x000fda0003820000 */
.L_x_321:
[----:B------:R-:W0:Y:S01]  /*f3d0*/  LDC R2, c[0x0][0x28c] ;  /* 0x0000a300ff027b82 */ /* 0x000e220000000800 */
[----:B------:R-:W-:Y:S01]  /*f3e0*/  BSSY B1, `(.L_x_299) ;  /* 0x0000038000017945 */ /* 0x000fe20003800000 */
[----:B0-----:R-:W-:-:S13]  /*f3f0*/  ISETP.LT.OR P1, PT, R2, 0x1, !P1 ;  /* 0x000000010200780c */ /* 0x001fda0004f21670 */
[----:B------:R-:W-:Y:S05]  /*f400*/  @P1 BRA `(.L_x_300) ;  /* 0x0000000000d41947 */ /* 0x000fea0003800000 */
[----:B------:R-:W-:Y:S02]  /*f410*/  IMAD.SHL.U32 R6, R6, 0x80, RZ ;  /* 0x0000008006067824 */ /* 0x000fe400078e00ff */
[----:B------:R-:W-:Y:S02]  /*f420*/  IMAD.SHL.U32 R7, R5, 0x100, RZ ;  /* 0x0000010005077824 */ /* 0x000fe400078e00ff */
[----:B------:R-:W-:Y:S02]  /*f430*/  IMAD.MOV.U32 R12, RZ, RZ, RZ ;  /* 0x000000ffff0c7224 */ /* 0x000fe400078e00ff */
[----:B------:R-:W-:Y:S02]  /*f440*/  IMAD.U32 R14, RZ, RZ, UR27 ;  /* 0x0000001bff0e7e24 */ /* 0x000fe4000f8e00ff */
[----:B------:R-:W-:Y:S02]  /*f450*/  IMAD.MOV.U32 R2, RZ, RZ, R0 ;  /* 0x000000ffff027224 */ /* 0x000fe400078e0000 */
[----:B------:R-:W-:-:S07]  /*f460*/  IMAD.MOV.U32 R3, RZ, RZ, R8 ;  /* 0x000000ffff037224 */ /* 0x000fce00078e0008 */
.L_x_304:
[----:B------:R-:W0:Y:S01]  /*f470*/  S2R R5, SR_CgaCtaId ;  /* 0x0000000000057919 */ /* 0x000e220000008800 */
[----:B------:R-:W-:-:S04]  /*f480*/  MOV R4, 0x400 ;  /* 0x0000040000047802 */ /* 0x000fc80000000f00 */
[----:B0-----:R-:W-:Y:S02]  /*f490*/  LEA R10, R5, R4, 0x18 ;  /* 0x00000004050a7211 */ /* 0x001fe400078ec0ff */
[----:B------:R-:W-:Y:S01]  /*f4a0*/  SHF.L.U32 R4, R2, 0x1f, RZ ;  /* 0x0000001f02047819 */ /* 0x000fe200000006ff */
[----:B------:R-:W0:Y:S02]  /*f4b0*/  @!P2 LDC R5, c[0x0][0x500] ;  /* 0x00014000ff05ab82 */ /* 0x000e240000000800 */
[----:B------:R-:W-:-:S04]  /*f4c0*/  IMAD R13, R3, 0x8, R10 ;  /* 0x00000008030d7824 */ /* 0x000fc800078e020a */
[----:B------:R-:W1:Y:S02]  /*f4d0*/  SYNCS.PHASECHK.TRANS64.TRYWAIT P1, [R13+URZ+0x28], R4 ;  /* 0x000028040d0075a7 */ /* 0x000e64000802017f */
[----:B-1----:R-:W-:Y:S05]  /*f4e0*/  @!P1 BRA `(.L_x_301) ;  /* 0x0000000c00c09947 */ /* 0x002fea0003800000 */
.L_x_322:
[----:B------:R-:W-:Y:S01]  /*f4f0*/  UPRMT UR7, UR26, 0x9910, URZ ;  /* 0x000099101a077896 */ /* 0x000fe2000800003f */
[----:B0-----:R0:W-:Y:S03]  /*f500*/  @!P2 SYNCS.ARRIVE.TRANS64 RZ, [R13+URZ], R5 ;  /* 0x000000050dffa9a7 */ /* 0x0011e6000800003f */
[----:B------:R-:W-:-:S06]  /*f510*/  UISETP.NE.AND UP0, UPT, UR7, 0x2, UPT ;  /* 0x000000020700788c */ /* 0x000fcc000bf05270 */
[----:B------:R-:W-:-:S13]  /*f520*/  PLOP3.LUT P1, PT, PT, PT, UP0, 0x80, 0x0 ;  /* 0x000000000000781c */ /* 0x000fda0003f2f008 */
[----:B0-----:R-:W-:Y:S05]  /*f530*/  @P1 BRA `(.L_x_302) ;  /* 0x0000000000041947 */ /* 0x001fea0003800000 */
[----:B------:R-:W-:Y:S01]  /*f540*/  BPT.TRAP 0x1 ;  /* 0x000000040000795c */ /* 0x000fe20000300000 */
.L_x_302:
[----:B------:R-:W-:Y:S05]  /*f550*/  @P0 BRA `(.L_x_303) ;  /* 0x0000000000040947 */ /* 0x000fea0003800000 */
[----:B------:R-:W-:Y:S01]  /*f560*/  BPT.TRAP 0x1 ;  /* 0x000000040000795c */ /* 0x000fe20000300000 */
.L_x_303:
[--C-:B-1----:R-:W-:Y:S01]  /*f570*/  IMAD R4, R3, 0x4000, R10.reuse ;  /* 0x0000400003047824 */ /* 0x102fe200078e020a */
[----:B------:R-:W-:Y:S01]  /*f580*/  R2UR UR9, R13 ;  /* 0x000000000d0972ca */ /* 0x000fe200000e0000 */
[----:B------:R-:W-:Y:S01]  /*f590*/  IMAD R10, R3, 0x2000, R10 ;  /* 0x00002000030a7824 */ /* 0x000fe200078e020a */
[----:B------:R-:W-:Y:S01]  /*f5a0*/  UIADD3 UR14, UP0, UR24, 0xf0, URZ ;  /* 0x000000f0180e7890 */ /* 0x000fe2000ff1e03f */
[----:B------:R-:W-:Y:S01]  /*f5b0*/  VIADD R14, R14, 0xffffffff ;  /* 0xffffffff0e0e7836 */ /* 0x000fe20000000000 */
[----:B------:R-:W-:Y:S01]  /*f5c0*/  R2UR UR7, R4 ;  /* 0x00000000040772ca */ /* 0x000fe200000e0000 */
[----:B------:R-:W-:Y:S01]  /*f5d0*/  UIADD3 UR28, UP1, UR24, 0x1f0, URZ ;  /* 0x000001f0181c7890 */ /* 0x000fe2000ff3e03f */
[----:B------:R-:W-:Y:S01]  /*f5e0*/  R2UR UR8, R10 ;  /* 0x000000000a0872ca */ /* 0x000fe200000e0000 */
[----:B------:R-:W-:Y:S01]  /*f5f0*/  UIADD3.X UR15, URZ, UR25, URZ, UP0, !UPT ;  /* 0x000000193f0f7290 */ /* 0x000fe200087fe43f */
[----:B------:R-:W-:Y:S01]  /*f600*/  R2UR UR11, R7 ;  /* 0x00000000070b72ca */ /* 0x000fe200000e0000 */
[----:B------:R-:W-:Y:S01]  /*f610*/  VIADD R3, R3, 0x1 ;  /* 0x0000000103037836 */ /* 0x000fe20000000000 */
[----:B------:R-:W-:Y:S01]  /*f620*/  R2UR UR10, R12 ;  /* 0x000000000c0a72ca */ /* 0x000fe200000e0000 */
[----:B------:R-:W-:Y:S01]  /*f630*/  UIADD3.X UR29, URZ, UR25, URZ, UP1, !UPT ;  /* 0x000000193f1d7290 */ /* 0x000fe20008ffe43f */
[----:B------:R-:W-:Y:S01]  /*f640*/  R2UR UR12, R11 ;  /* 0x000000000b0c72ca */ /* 0x000fe200000e0000 */
[----:B------:R-:W-:Y:S01]  /*f650*/  UMOV UR16, 0x0 ;  /* 0x0000000000107882 */ /* 0x000fe20000000000 */
[----:B------:R-:W-:Y:S01]  /*f660*/  R2UR UR21, R6 ;  /* 0x00000000061572ca */ /* 0x000fe200000e0000 */
[----:B------:R-:W-:Y:S01]  /*f670*/  UMOV UR17, 0x10000000 ;  /* 0x1000000000117882 */ /* 0x000fe20000000000 */
[----:B------:R-:W-:Y:S01]  /*f680*/  ISETP.GT.AND P3, PT, R14, 0x1, PT ;  /* 0x000000010e00780c */ /* 0x000fe20003f64270 */
[----:B------:R-:W-:Y:S01]  /*f690*/  UIADD3 UR7, UR7, 0x100, URZ ;  /* 0x0000010007077890 */ /* 0x000fe2000fffe03f */
[----:B------:R-:W-:Y:S01]  /*f6a0*/  ISETP.NE.AND P1, PT, R3, 0x5, PT ;  /* 0x000000050300780c */ /* 0x000fe20003f25270 */
[----:B------:R-:W-:Y:S01]  /*f6b0*/  UIADD3 UR19, UR8, 0x14100, URZ ;  /* 0x0001410008137890 */ /* 0x000fe2000fffe03f */
[----:B------:R-:W-:-:S02]  /*f6c0*/  VIADD R12, R12, 0x40 ;  /* 0x000000400c0c7836 */ /* 0x000fc40000000000 */
[----:B------:R-:W-:Y:S02]  /*f6d0*/  SEL R5, RZ, 0x1, P1 ;  /* 0x00000001ff057807 */ /* 0x000fe40000800000 */
[----:B------:R-:W-:Y:S01]  /*f6e0*/  UMOV UR8, UR7 ;  /* 0x0000000700087c82 */ /* 0x000fe20008000000 */
[----:B------:R-:W-:Y:S01]  /*f6f0*/  SEL R3, R3, RZ, P1 ;  /* 0x000000ff03037207 */ /* 0x000fe20000800000 */
[----:B------:R0:W-:Y:S01]  /*f700*/  UTMALDG.3D [UR8], [UR14], desc[UR16] ;  /* 0x000010080e0075b4 */ /* 0x0001e20008011000 */
[----:B------:R-:W-:Y:S01]  /*f710*/  LOP3.LUT R2, R2, R5, RZ, 0x3c, !PT ;  /* 0x0000000502027212 */ /* 0x000fe200078e3cff */
[----:B0-----:R-:W-:Y:S01]  /*f720*/  UMOV UR8, UR19 ;  /* 0x0000001300087c82 */ /* 0x001fe20008000000 */
[----:B------:R-:W-:Y:S02]  /*f730*/  UMOV UR11, UR21 ;  /* 0x00000015000b7c82 */ /* 0x000fe40008000000 */
[----:B------:R0:W-:Y:S02]  /*f740*/  UTMALDG.3D [UR8], [UR28], desc[UR16] ;  /* 0x000010081c0075b4 */ /* 0x0001e40008011000 */
[----:B0-----:R-:W-:Y:S05]  /*f750*/  @P3 BRA `(.L_x_304) ;  /* 0xfffffffc00443947 */ /* 0x001fea000383ffff */
.L_x_300:
[----:B------:R-:W-:Y:S05]  /*f760*/  BSYNC B1 ;  /* 0x0000000000017941 */ /* 0x000fea0003800000 */
.L_x_299:
[----:B------:R-:W2:Y:S01]  /*f770*/  LDL.LU R15, [R1+0x78] ;  /* 0x00007800010f7983 */ /* 0x000ea20000300800 */
[----:B------:R-:W-:Y:S01]  /*f780*/  LOP3.LUT P5, RZ, R9, 0xff, RZ, 0xc0, !PT ;  /* 0x000000ff09ff7812 */ /* 0x000fe200078ac0ff */
[----:B------:R-:W-:Y:S01]  /*f790*/  VIADD R8, R8, UR20 ;  /* 0x0000001408087c36 */ /* 0x000fe20008000000 */
[----:B------:R-:W-:Y:S01]  /*f7a0*/  ULDC.64 UR8, c[0x0][0x650] ;  /* 0x0001940000087ab9 */ /* 0x000fe20000000a00 */
[----:B------:R-:W3:Y:S01]  /*f7b0*/  LDL.LU R13, [R1+0x7c] ;  /* 0x00007c00010d7983 */ /* 0x000ee20000300800 */
[----:B------:R-:W-:Y:S01]  /*f7c0*/  IMAD.U32 R5, RZ, RZ, UR20 ;  /* 0x00000014ff057e24 */ /* 0x000fe2000f8e00ff */
[----:B------:R-:W-:Y:S01]  /*f7d0*/  UISETP.GE.U32.AND UP0, UPT, UR20, 0x5, UPT ;  /* 0x000000051400788c */ /* 0x000fe2000bf06070 */
[----:B------:R-:W-:Y:S01]  /*f7e0*/  ISETP.GT.U32.AND P1, PT, R8, 0x4, PT ;  /* 0x000000040800780c */ /* 0x000fe20003f24070 */
[----:B------:R-:W-:Y:S01]  /*f7f0*/  BSSY B1, `(.L_x_305) ;  /* 0x000006c000017945 */ /* 0x000fe20003800000 */
[----:B------:R-:W-:Y:S01]  /*f800*/  IMAD.MOV.U32 R6, RZ, RZ, -0x1 ;  /* 0xffffffffff067424 */ /* 0x000fe200078e00ff */
[----:B------:R-:W-:Y:S01]  /*f810*/  PRMT R9, RZ, 0x7610, R9 ;  /* 0x00007610ff097816 */ /* 0x000fe20000000009 */
[----:B------:R-:W-:Y:S01]  /*f820*/  IMAD.MOV.U32 R11, RZ, RZ, -0x1 ;  /* 0xffffffffff0b7424 */ /* 0x000fe200078e00ff */
[----:B------:R-:W-:-:S02]  /*f830*/  ISETP.LT.U32.AND P1, PT, R5, 0x5, P1 ;  /* 0x000000050500780c */ /* 0x000fc40000f21070 */
[----:B------:R-:W0:Y:S01]  /*f840*/  @P5 S2R R3, SR_CgaCtaId ;  /* 0x0000000000035919 */ /* 0x000e220000008800 */
[----:B------:R-:W-:Y:S02]  /*f850*/  @P5 MOV R2, 0x400 ;  /* 0x0000040000025802 */ /* 0x000fe40000000f00 */
[----:B------:R-:W-:Y:S02]  /*f860*/  PLOP3.LUT P3, PT, PT, PT, UP0, 0x80, 0x0 ;  /* 0x000000000000781c */ /* 0x000fe40003f6f008 */
[----:B0-----:R-:W-:Y:S01]  /*f870*/  @P5 LEA R4, R3, R2, 0x18 ;  /* 0x0000000203045211 */ /* 0x001fe200078ec0ff */
[----:B------:R-:W-:-:S03]  /*f880*/  IMAD.WIDE.U32 R2, R8, -0x33333333, RZ ;  /* 0xcccccccd08027825 */ /* 0x000fc600078e00ff */
[----:B------:R0:W-:Y:S02]  /*f890*/  @P5 SYNCS.ARRIVE.TRANS64.A1T0 RZ, [R4+URZ+0x68], RZ ;  /* 0x000068ff04ff59a7 */ /* 0x0001e4000810003f */
[----:B------:R-:W-:Y:S02]  /*f8a0*/  SHF.R.U32.HI R5, RZ, 0x2, R3 ;  /* 0x00000002ff057819 */ /* 0x000fe40000011603 */
[----:B------:R-:W-:Y:S02]  /*f8b0*/  SEL R3, RZ, 0x1, !P1 ;  /* 0x00000001ff037807 */ /* 0x000fe40004800000 */
[----:B------:R-:W-:Y:S01]  /*f8c0*/  PRMT R2, RZ, 0x7610, R2 ;  /* 0x00007610ff027816 */ /* 0x000fe20000000002 */
[----:B------:R-:W-:Y:S01]  /*f8d0*/  IMAD R8, R5, -0x5, R8 ;  /* 0xfffffffb05087824 */ /* 0x000fe200078e0208 */
[----:B------:R-:W-:-:S04]  /*f8e0*/  LOP3.LUT R0, R0, R3, RZ, 0x3c, !PT ;  /* 0x0000000300007212 */ /* 0x000fc800078e3cff */
[----:B------:R-:W-:Y:S01]  /*f8f0*/  @P3 LOP3.LUT R0, R0, 0x1, R5, 0x78, !PT ;  /* 0x0000000100003812 */ /* 0x000fe200078e7805 */
[----:B------:R-:W-:Y:S01]  /*f900*/  IMAD.MOV.U32 R5, RZ, RZ, -0x1 ;  /* 0xffffffffff057424 */ /* 0x000fe200078e00ff */
[----:B---3--:R-:W-:-:S04]  /*f910*/  IADD3 R13, P5, R13, UR22, RZ ;  /* 0x000000160d0d7c10 */ /* 0x008fc8000ffbe0ff */
[----:B--2---:R-:W-:Y:S01]  /*f920*/  IADD3.X R15, R15, UR18, RZ, P5, !PT ;  /* 0x000000120f0f7c10 */ /* 0x004fe2000affe4ff */
[----:B------:R0:W-:Y:S01]  /*f930*/  STL [R1+0x7c], R13 ;  /* 0x00007c0d01007387 */ /* 0x0001e20000100800 */
[----:B------:R-:W-:-:S03]  /*f940*/  ISETP.GE.U32.AND P1, PT, R13, UR8, PT ;  /* 0x000000080d007c0c */ /* 0x000fc6000bf26070 */
[----:B------:R0:W-:Y:S01]  /*f950*/  STL [R1+0x78], R15 ;  /* 0x0000780f01007387 */ /* 0x0001e20000100800 */
[----:B------:R-:W-:-:S13]  /*f960*/  ISETP.GE.U32.AND.EX P1, PT, R15, UR9, PT, P1 ;  /* 0x000000090f007c0c */ /* 0x000fda000bf26110 */
[----:B0-----:R-:W-:Y:S05]  /*f970*/  @P1 BRA `(.L_x_306) ;  /* 0x00000004004c1947 */ /* 0x001fea0003800000 */
[----:B------:R-:W-:Y:S01]  /*f980*/  ULDC.64 UR8, c[0x0][0x628] ;  /* 0x00018a0000087ab9 */ /* 0x000fe20000000a00 */
[----:B------:R-:W0:Y:S01]  /*f990*/  S2R R12, SR_CTAID.X ;  /* 0x00000000000c7919 */ /* 0x000e220000002500 */
[----:B------:R-:W-:Y:S01]  /*f9a0*/  ISETP.NE.U32.AND P1, PT, RZ, UR8, PT ;  /* 0x00000008ff007c0c */ /* 0x000fe2000bf25070 */
[----:B------:R-:W-:Y:S01]  /*f9b0*/  ULDC UR10, c[0x0][0x630] ;  /* 0x00018c00000a7ab9 */ /* 0x000fe20000000800 */
[----:B------:R-:W-:Y:S01]  /*f9c0*/  IMAD.MOV.U32 R2, RZ, RZ, R13 ;  /* 0x000000ffff027224 */ /* 0x000fe200078e000d */
[----:B------:R-:W1:Y:S01]  /*f9d0*/  S2R R10, SR_CTAID.Y ;  /* 0x00000000000a7919 */ /* 0x000e620000002600 */
[----:B------:R-:W-:Y:S01]  /*f9e0*/  ISETP.NE.AND.EX P1, PT, RZ, UR9, PT, P1 ;  /* 0x00000009ff007c0c */ /* 0x000fe2000bf25310 */
[----:B------:R-:W-:-:S12]  /*f9f0*/  IMAD.MOV.U32 R3, RZ, RZ, R15 ;  /* 0x000000ffff037224 */ /* 0x000fd800078e000f */
[----:B------:R-:W-:Y:S05]  /*fa00*/  @!P1 BRA `(.L_x_307) ;  /* 0x0000000000289947 */ /* 0x000fea0003800000 */
[----:B------:R-:W-:Y:S02]  /*fa10*/  ULDC UR7, c[0x0][0x634] ;  /* 0x00018d0000077ab9 */ /* 0x000fe40000000800 */
[----:B------:R-:W-:-:S05]  /*fa20*/  IADD3 R7, P1, R13, UR7, RZ ;  /* 0x000000070d077c10 */ /* 0x000fca000ff3e0ff */
[----:B------:R-:W-:-:S04]  /*fa30*/  IMAD.X R11, RZ, RZ, R15, P1 ;  /* 0x000000ffff0b7224 */ /* 0x000fc800008e060f */
[----:B------:R-:W-:-:S04]  /*fa40*/  IMAD.WIDE.U32 R4, R11, UR8, RZ ;  /* 0x000000080b047c25 */ /* 0x000fc8000f8e00ff */
[----:B------:R-:W-:-:S04]  /*fa50*/  IMAD.WIDE.U32 R4, P1, R7, UR9, R4 ;  /* 0x0000000907047c25 */ /* 0x000fc8000f820004 */
[----:B------:R-:W-:-:S04]  /*fa60*/  IMAD.WIDE.U32 R6, R7, UR8, RZ ;  /* 0x0000000807067c25 */ /* 0x000fc8000f8e00ff */
[----:B------:R-:W-:Y:S01]  /*fa70*/  IMAD.X R3, RZ, RZ, RZ, P1 ;  /* 0x000000ffff037224 */ /* 0x000fe200008e06ff */
[----:B------:R-:W-:Y:S01]  /*fa80*/  IADD3 RZ, P1, R7, R4, RZ ;  /* 0x0000000407ff7210 */ /* 0x000fe20007f3e0ff */
[----:B------:R-:W-:-:S04]  /*fa90*/  IMAD.MOV.U32 R2, RZ, RZ, R5 ;  /* 0x000000ffff027224 */ /* 0x000fc800078e0005 */
[----:B------:R-:W-:-:S08]  /*faa0*/  IMAD.WIDE.U32.X R2, R11, UR9, R2, P1 ;  /* 0x000000090b027c25 */ /* 0x000fd000088e0402 */
.L_x_307:
[--C-:B------:R-:W-:Y:S01]  /*fab0*/  SHF.R.U64 R11, R2, UR10, R3.reuse ;  /* 0x0000000a020b7c19 */ /* 0x100fe20008001203 */
[----:B------:R-:W-:Y:S01]  /*fac0*/  ULDC.64 UR8, c[0x0][0x620] ;  /* 0x0001880000087ab9 */ /* 0x000fe20000000a00 */
[----:B------:R-:W-:Y:S01]  /*fad0*/  SHF.R.U32.HI R2, RZ, UR10, R3 ;  /* 0x0000000aff027c19 */ /* 0x000fe20008011603 */
[----:B------:R-:W-:Y:S01]  /*fae0*/  IMAD.MOV.U32 R3, RZ, RZ, R15 ;  /* 0x000000ffff037224 */ /* 0x000fe200078e000f */
[----:B------:R-:W-:Y:S01]  /*faf0*/  IADD3 R5, P1, RZ, -R11, RZ ;  /* 0x8000000bff057210 */ /* 0x000fe20007f3e0ff */
[----:B------:R-:W-:Y:S01]  /*fb00*/  ULDC UR7, c[0x0][0x150] ;  /* 0x0000540000077ab9 */ /* 0x000fe20000000800 */
[----:B0-----:R-:W-:Y:S01]  /*fb10*/  I2FP.F32.U32 R6, R12 ;  /* 0x0000000c00067245 */ /* 0x001fe20000201000 */
[----:B------:R-:W0:Y:S01]  /*fb20*/  LDC R7, c[0x0][0x144] ;  /* 0x00005100ff077b82 */ /* 0x000e220000000800 */
[----:B------:R-:W-:Y:S01]  /*fb30*/  ULDC.64 UR10, c[0x0][0x640] ;  /* 0x00019000000a7ab9 */ /* 0x000fe20000000a00 */
[----:B------:R-:W-:Y:S01]  /*fb40*/  IMAD.X R2, RZ, RZ, ~R2, P1 ;  /* 0x000000ffff027224 */ /* 0x000fe200008e0e02 */
[----:B------:R-:W-:Y:S01]  /*fb50*/  ISETP.NE.U32.AND P1, PT, RZ, UR10, PT ;  /* 0x0000000aff007c0c */ /* 0x000fe2000bf25070 */
[----:B------:R-:W-:Y:S01]  /*fb60*/  FMUL R6, R6, UR7 ;  /* 0x0000000706067c20 */ /* 0x000fe20008400000 */
[----:B------:R-:W-:Y:S01]  /*fb70*/  ULDC UR7, c[0x0][0x618] ;  /* 0x0001860000077ab9 */ /* 0x000fe20000000800 */
[----:B------:R-:W-:Y:S01]  /*fb80*/  IMAD R4, R2, UR8, RZ ;  /* 0x0000000802047c24 */ /* 0x000fe2000f8e02ff */
[----:B------:R-:W-:Y:S01]  /*fb90*/  ISETP.NE.AND.EX P1, PT, RZ, UR11, PT, P1 ;  /* 0x0000000bff007c0c */ /* 0x000fe2000bf25310 */
[----:B------:R-:W-:Y:S01]  /*fba0*/  IMAD.MOV.U32 R2, RZ, RZ, R13 ;  /* 0x000000ffff027224 */ /* 0x000fe200078e000d */
[----:B------:R-:W2:Y:S01]  /*fbb0*/  LDC R15, c[0x0][0x148] ;  /* 0x00005200ff0f7b82 */ /* 0x000ea20000000800 */
[----:B------:R-:W3:Y:S02]  /*fbc0*/  F2I.U32.TRUNC.NTZ R6, R6 ;  /* 0x0000000600067305 */ /* 0x000ee4000020f000 */
[----:B------:R-:W-:Y:S01]  /*fbd0*/  IMAD.WIDE.U32 R2, R5, UR8, R2 ;  /* 0x0000000805027c25 */ /* 0x000fe2000f8e0002 */
[----:B------:R-:W-:-:S03]  /*fbe0*/  ULDC UR8, c[0x0][0x154] ;  /* 0x0000550000087ab9 */ /* 0x000fc60000000800 */
[----:B------:R-:W-:Y:S01]  /*fbf0*/  IMAD R5, R5, UR9, R4 ;  /* 0x0000000905057c24 */ /* 0x000fe2000f8e0204 */
[----:B------:R-:W-:-:S03]  /*fc00*/  ULDC UR9, c[0x0][0x608] ;  /* 0x0001820000097ab9 */ /* 0x000fc60000000800 */
[----:B------:R-:W-:-:S05]  /*fc10*/  IMAD.IADD R3, R3, 0x1, R5 ;  /* 0x0000000103037824 */ /* 0x000fca00078e0205 */
[----:B------:R-:W-:Y:S01]  /*fc20*/  SHF.R.U64 R13, R2, UR7, R3 ;  /* 0x00000007020d7c19 */ /* 0x000fe20008001203 */
[----:B---3--:R-:W-:Y:S01]  /*fc30*/  IMAD.MOV R6, RZ, RZ, -R6 ;  /* 0x000000ffff067224 */ /* 0x008fe200078e0a06 */
[----:B-1----:R-:W-:-:S03]  /*fc40*/  I2FP.F32.U32 R2, R10 ;  /* 0x0000000a00027245 */ /* 0x002fc60000201000 */
[----:B0-----:R-:W-:Y:S02]  /*fc50*/  IMAD R19, R7, R6, R12 ;  /* 0x0000000607137224 */ /* 0x001fe400078e020c */
[----:B------:R-:W-:Y:S01]  /*fc60*/  FMUL R4, R2, UR8 ;  /* 0x0000000802047c20 */ /* 0x000fe20008400000 */
[----:B------:R-:W-:Y:S01]  /*fc70*/  SHF.R.U32.HI R2, RZ, UR7, R3 ;  /* 0x00000007ff027c19 */ /* 0x000fe20008011603 */
[----:B------:R-:W-:Y:S02]  /*fc80*/  ULDC UR7, c[0x0][0x658] ;  /* 0x0001960000077ab9 */ /* 0x000fe40000000800 */
[----:B------:R0:W1:Y:S01]  /*fc90*/  F2I.U32.TRUNC.NTZ R18, R4 ;  /* 0x0000000400127305 */ /* 0x000062000020f000 */
[--C-:B------:R-:W-:Y:S02]  /*fca0*/  SHF.R.U64 R16, R13, UR9, R2.reuse ;  /* 0x000000090d107c19 */ /* 0x100fe40008001202 */
[----:B------:R-:W-:-:S04]  /*fcb0*/  SHF.R.U32.HI R3, RZ, UR9, R2 ;  /* 0x00000009ff037c19 */ /* 0x000fc80008011602 */
[--C-:B------:R-:W-:Y:S02]  /*fcc0*/  SHF.R.U64 R14, R16, UR7, R3.reuse ;  /* 0x00000007100e7c19 */ /* 0x100fe40008001203 */
[----:B------:R-:W-:-:S03]  /*fcd0*/  SHF.R.U32.HI R3, RZ, UR7, R3 ;  /* 0x00000007ff037c19 */ /* 0x000fc60008011603 */
[----:B------:R-:W-:Y:S01]  /*fce0*/  IMAD.MOV.U32 R2, RZ, RZ, R14 ;  /* 0x000000ffff027224 */ /* 0x000fe200078e000e */
[----:B0-2---:R-:W-:Y:S06]  /*fcf0*/  @!P1 BRA `(.L_x_308) ;  /* 0x0000000000289947 */ /* 0x005fec0003800000 */
        /* <DEDUP_REMOVED lines=10> */
.L_x_308:
[----:B------:R-:W-:Y:S01]  /*fda0*/  ULDC UR7, c[0x0][0x648] ;  /* 0x0001920000077ab9 */ /* 0x000fe20000000800 */
[----:B-1----:R-:W-:Y:S01]  /*fdb0*/  IMAD.MOV R18, RZ, RZ, -R18 ;  /* 0x000000ffff127224 */ /* 0x002fe200078e0a12 */
[----:B------:R-:W-:Y:S01]  /*fdc0*/  SHF.R.U64 R3, R2, UR7, R3 ;  /* 0x0000000702037c19 */ /* 0x000fe20008001203 */
[----:B------:R-:W-:Y:S01]  /*fdd0*/  ULDC UR7, c[0x0][0x638] ;  /* 0x00018e0000077ab9 */ /* 0x000fe20000000800 */
[----:B------:R-:W-:Y:S01]  /*fde0*/  LOP3.LUT R2, R16, UR6, RZ, 0xc0, !PT ;  /* 0x0000000610027c12 */ /* 0x000fe2000f8ec0ff */
[----:B------:R-:W-:Y:S01]  /*fdf0*/  @P4 IMAD R19, R15, R18, R10 ;  /* 0x000000120f134224 */ /* 0x000fe200078e020a */
[----:B------:R-:W-:Y:S01]  /*fe00*/  LOP3.LUT R13, R13, UR4, RZ, 0xc0, !PT ;  /* 0x000000040d0d7c12 */ /* 0x000fe2000f8ec0ff */
[----:B------:R-:W-:Y:S01]  /*fe10*/  IMAD.MOV R5, RZ, RZ, -R3 ;  /* 0x000000ffff057224 */ /* 0x000fe200078e0a03 */
[----:B------:R-:W-:Y:S01]  /*fe20*/  ULDC UR8, c[0x0][0x610] ;  /* 0x0001840000087ab9 */ /* 0x000fe20000000800 */
[----:B------:R-:W-:Y:S02]  /*fe30*/  IMAD R2, R3, UR5, R2 ;  /* 0x0000000503027c24 */ /* 0x000fe4000f8e0202 */
[----:B------:R-:W-:Y:S01]  /*fe40*/  IMAD R14, R5, UR7, R14 ;  /* 0x00000007050e7c24 */ /* 0x000fe2000f8e020e */
[----:B------:R-:W-:Y:S01]  /*fe50*/  ULDC UR7, c[0x0][0x600] ;  /* 0x0001800000077ab9 */ /* 0x000fe20000000800 */
[----:B------:R-:W-:-:S02]  /*fe60*/  IMAD R5, R2, UR8, R19 ;  /* 0x0000000802057c24 */ /* 0x000fc4000f8e0213 */
[----:B------:R-:W-:Y:S02]  /*fe70*/  IMAD R14, R14, UR7, R13 ;  /* 0x000000070e0e7c24 */ /* 0x000fe4000f8e020d */
[----:B------:R-:W-:-:S03]  /*fe80*/  IMAD.MOV.U32 R2, RZ, RZ, 0x1 ;  /* 0x00000001ff027424 */ /* 0x000fc600078e00ff */
[----:B------:R-:W-:Y:S02]  /*fe90*/  SEL R6, R14, R5, !P4 ;  /* 0x000000050e067207 */ /* 0x000fe40006000000 */
[----:B------:R-:W-:-:S07]  /*fea0*/  SEL R5, R5, R14, !P4 ;  /* 0x0000000e05057207 */ /* 0x000fce0006000000 */
.L_x_306:
[----:B------:R-:W-:Y:S05]  /*feb0*/  BSYNC B1 ;  /* 0x0000000000017941 */ /* 0x000fea0003800000 */
.L_x_305:
[----:B------:R-:W-:-:S13]  /*fec0*/  LOP3.LUT P1, RZ, R2, 0xff, RZ, 0xc0, !PT ;  /* 0x000000ff02ff7812 */ /* 0x000fda000782c0ff */
[----:B------:R-:W-:Y:S05]  /*fed0*/  @P1 BRA `(.L_x_309) ;  /* 0xfffffff400301947 */ /* 0x000fea000383ffff */
[----:B------:R-:W-:Y:S05]  /*fee0*/  BSYNC B0 ;  /* 0x0000000000007941 */ /* 0x000fea0003800000 */
.L_x_297:
[----:B------:R-:W-:-:S03]  /*fef0*/  UMOV UR7, 0xffffffff ;  /* 0xffffffff00077882 */ /* 0x000fc60000000000 */
[----:B------:R-:W-:Y:S05]  /*ff00*/  BRA.DIV UR7, `(.L_x_310) ;  /* 0x00000006074c7947 */ /* 0x000fea000b800000 */
[----:B------:R-:W-:-:S13]  /*ff10*/  ELECT P0, URZ, PT ;  /* 0x00000000003f782f */ /* 0x000fda0003800000 */
.L_x_325:
[----:B------:R-:W-:Y:S04]  /*ff20*/  BSSY B0, `(.L_x_311) ;  /* 0x0000035000007945 */ /* 0x000fe80003800000 */
[----:B------:R-:W-:Y:S05]  /*ff30*/  @!P0 BRA `(.L_x_312) ;  /* 0x0000000000cc8947 */ /* 0x000fea0003800000 */
[----:B------:R-:W-:-:S04]  /*ff40*/  ULOP3.LUT UR7, UR13, 0x2, URZ, 0xfc, !UPT ;  /* 0x000000020d077892 */ /* 0x000fc8000f8efc3f */
[----:B------:R-:W-:-:S06]  /*ff50*/  UISETP.NE.AND UP0, UPT, UR7, 0x3, UPT ;  /* 0x000000030700788c */ /* 0x000fcc000bf05270 */
[----:B------:R-:W-:-:S13]  /*ff60*/  PLOP3.LUT P0, PT, PT, PT, UP0, 0x80, 0x0 ;  /* 0x000000000000781c */ /* 0x000fda0003f0f008 */
[----:B------:R-:W-:Y:S05]  /*ff70*/  @!P0 BRA `(.L_x_313) ;  /* 0x0000000000048947 */ /* 0x000fea0003800000 */
[----:B------:R-:W-:Y:S01]  /*ff80*/  BPT.TRAP 0x1 ;  /* 0x000000040000795c */ /* 0x000fe20000300000 */
.L_x_313:
[----:B------:R-:W0:Y:S01]  /*ff90*/  S2R R3, SR_CgaCtaId ;  /* 0x0000000000037919 */ /* 0x000e220000008800 */
[----:B------:R-:W-:-:S04]  /*ffa0*/  MOV R2, 0x400 ;  /* 0x0000040000027802 */ /* 0x000fc80000000f00 */
[----:B0-----:R-:W-:Y:S02]  /*ffb0*/  LEA R3, R3, R2, 0x18 ;  /* 0x0000000203037211 */ /* 0x001fe400078ec0ff */
[----:B------:R-:W-:-:S03]  /*ffc0*/  SHF.L.U32 R2, R0, 0x1f, RZ ;  /* 0x0000001f00027819 */ /* 0x000fc600000006ff */
[----:B------:R-:W-:-:S04]  /*ffd0*/  VIADD R3, R3, 0x28 ;  /* 0x0000002803037836 */ /* 0x000fc80000000000 */
[C---:B------:R-:W-:Y:S02]  /*ffe0*/  IMAD R7, R8.reuse, 0x8, R3 ;  /* 0x0000000808077824 */ /* 0x040fe400078e0203 */
[----:B------:R-:W-:Y:S02]  /*fff0*/  VIADD R8, R8, 0x1 ;  /* 0x0000000108087836 */ /* 0x000fe40000000000 */
[----:B------:R-:W0:Y:S03]  /*10000*/  SYNCS.PHASECHK.TRANS64.TRYWAIT P0, [R7+URZ], R2 ;  /* 0x00000002070075a7 */ /* 0x000e26000800017f */
[----:B------:R-:W-:-:S04]  /*10010*/  ISETP.NE.AND P1, PT, R8, 0x5, PT ;  /* 0x000000050800780c */ /* 0x000fc80003f25270 */
[----:B------:R-:W-:Y:S02]  /*10020*/  SEL R5, RZ, 0x1, P1 ;  /* 0x00000001ff057807 */ /* 0x000fe40000800000 */
[----:B------:R-:W-:Y:S02]  /*10030*/  SEL R8, R8, RZ, P1 ;  /* 0x000000ff08087207 */ /* 0x000fe40000800000 */
[----:B------:R-:W-:-:S03]  /*10040*/  LOP3.LUT R5, R0, R5, RZ, 0x3c, !PT ;  /* 0x0000000500057212 */ /* 0x000fc600078e3cff */
[----:B------:R-:W-:Y:S01]  /*10050*/  IMAD R9, R8, 0x8, R3 ;  /* 0x0000000808097824 */ /* 0x000fe200078e0203 */
[----:B------:R-:W-:Y:S01]  /*10060*/  SHF.L.U32 R4, R5, 0x1f, RZ ;  /* 0x0000001f05047819 */ /* 0x000fe200000006ff */
[----:B0-----:R-:W-:Y:S06]  /*10070*/  @!P0 BRA `(.L_x_314) ;  /* 0x0000000400148947 */ /* 0x001fec0003800000 */
.L_x_326:
[----:B------:R-:W1:Y:S01]  /*10080*/  SYNCS.PHASECHK.TRANS64.TRYWAIT P0, [R9+URZ], R4 ;  /* 0x00000004090075a7 */ /* 0x000e62000800017f */
[----:B------:R-:W-:-:S05]  /*10090*/  VIADD R0, R8, 0x1 ;  /* 0x0000000108007836 */ /* 0x000fca0000000000 */
[----:B------:R-:W-:-:S04]  /*100a0*/  ISETP.NE.AND P1, PT, R0, 0x5, PT ;  /* 0x000000050000780c */ /* 0x000fc80003f25270 */
[----:B0-----:R-:W-:Y:S02]  /*100b0*/  SEL R2, RZ, 0x1, P1 ;  /* 0x00000001ff027807 */ /* 0x001fe40000800000 */
[----:B------:R-:W-:Y:S02]  /*100c0*/  SEL R0, R0, RZ, P1 ;  /* 0x000000ff00007207 */ /* 0x000fe40000800000 */
[----:B------:R-:W-:-:S03]  /*100d0*/  LOP3.LUT R7, R5, R2, RZ, 0x3c, !PT ;  /* 0x0000000205077212 */ /* 0x000fc600078e3cff */
[----:B------:R-:W-:Y:S01]  /*100e0*/  IMAD R6, R0, 0x8, R3 ;  /* 0x0000000800067824 */ /* 0x000fe200078e0203 */
[----:B------:R-:W-:Y:S01]  /*100f0*/  SHF.L.U32 R5, R7, 0x1f, RZ ;  /* 0x0000001f07057819 */ /* 0x000fe200000006ff */
[----:B-1----:R-:W-:Y:S06]  /*10100*/  @!P0 BRA `(.L_x_315) ;  /* 0x0000000400048947 */ /* 0x002fec0003800000 */
.L_x_327:
[----:B------:R-:W1:Y:S01]  /*10110*/  SYNCS.PHASECHK.TRANS64.TRYWAIT P0, [R6+URZ], R5 ;  /* 0x00000005060075a7 */ /* 0x000e62000800017f */
[----:B------:R-:W-:-:S05]  /*10120*/  VIADD R0, R0, 0x1 ;  /* 0x0000000100007836 */ /* 0x000fca0000000000 */
[----:B------:R-:W-:-:S04]  /*10130*/  ISETP.NE.AND P1, PT, R0, 0x5, PT ;  /* 0x000000050000780c */ /* 0x000fc80003f25270 */
[----:B------:R-:W-:Y:S02]  /*10140*/  SEL R2, RZ, 0x1, P1 ;  /* 0x00000001ff027807 */ /* 0x000fe40000800000 */
[----:B------:R-:W-:Y:S02]  /*10150*/  SEL R0, R0, RZ, P1 ;  /* 0x000000ff00007207 */ /* 0x000fe40000800000 */
[----:B------:R-:W-:-:S03]  /*10160*/  LOP3.LUT R7, R7, R2, RZ, 0x3c, !PT ;  /* 0x0000000207077212 */ /* 0x000fc600078e3cff */
[----:B0-----:R-:W-:Y:S01]  /*10170*/  IMAD R9, R0, 0x8, R3 ;  /* 0x0000000800097824 */ /* 0x001fe200078e0203 */
[----:B------:R-:W-:Y:S01]  /*10180*/  SHF.L.U32 R4, R7, 0x1f, RZ ;  /* 0x0000001f07047819 */ /* 0x000fe200000006ff */
[----:B-1----:R-:W-:Y:S06]  /*10190*/  @!P0 BRA `(.L_x_316) ;  /* 0x0000000000f48947 */ /* 0x002fec0003800000 */
.L_x_328:
[----:B------:R-:W1:Y:S01]  /*101a0*/  SYNCS.PHASECHK.TRANS64.TRYWAIT P0, [R9+URZ], R4 ;  /* 0x00000004090075a7 */ /* 0x000e62000800017f */
[----:B------:R-:W-:-:S05]  /*101b0*/  VIADD R0, R0, 0x1 ;  /* 0x0000000100007836 */ /* 0x000fca0000000000 */
[----:B------:R-:W-:-:S04]  /*101c0*/  ISETP.NE.AND P1, PT, R0, 0x5, PT ;  /* 0x000000050000780c */ /* 0x000fc80003f25270 */
[----:B------:R-:W-:Y:S02]  /*101d0*/  SEL R2, RZ, 0x1, P1 ;  /* 0x00000001ff027807 */ /* 0x000fe40000800000 */
[----:B------:R-:W-:Y:S02]  /*101e0*/  SEL R0, R0, RZ, P1 ;  /* 0x000000ff00007207 */ /* 0x000fe40000800000 */
[----:B------:R-:W-:Y:S01]  /*101f0*/  LOP3.LUT R2, R7, R2, RZ, 0x3c, !PT ;  /* 0x0000000207027212 */ /* 0x000fe200078e3cff */
[----:B-1----:R-:W-:Y:S06]  /*10200*/  @!P0 BRA `(.L_x_317) ;  /* 0x0000000000ec8947 */ /* 0x002fec0003800000 */
.L_x_329:
[----:B------:R-:W-:Y:S01]  /*10210*/  IMAD R3, R0, 0x8, R3 ;  /* 0x0000000800037824 */ /* 0x000fe200078e0203 */
[----:B------:R-:W-:-:S07]  /*10220*/  SHF.L.U32 R0, R2, 0x1f, RZ ;  /* 0x0000001f02007819 */ /* 0x000fce00000006ff */
.L_x_318:
[----:B--2---:R2:W3:Y:S02]  /*10230*/  SYNCS.PHASECHK.TRANS64.TRYWAIT P0, [R3+URZ], R0 ;  /* 0x00000000030075a7 */ /* 0x0044e4000800017f */
[----:B---3--:R-:W-:Y:S05]  /*10240*/  @!P0 NANOSLEEP.SYNCS 0x989680 ;  /* 0x009896800000895d */ /* 0x008fea0003900000 */
[----:B------:R-:W3:Y:S02]  /*10250*/  @!P0 SYNCS.PHASECHK.TRANS64 P0, [R3+URZ], R0 ;  /* 0x00000000030085a7 */ /* 0x000ee4000800007f */
[----:B---3--:R-:W-:Y:S05]  /*10260*/  @!P0 BRA `(.L_x_318) ;  /* 0xfffffffc00f08947 */ /* 0x008fea000383ffff */
.L_x_312:
[----:B------:R-:W-:Y:S05]  /*10270*/  BSYNC B0 ;  /* 0x0000000000007941 */ /* 0x000fea0003800000 */
.L_x_311:
[----:B------:R-:W-:Y:S05]  /*10280*/  EXIT ;  /* 0x000000000000794d */ /* 0x000fea0003800000 */
.L_x_17:
[----:B-1----:R-:W-:-:S04]  /*10290*/  IMAD.U32 R3, RZ, RZ, UR6 ;  /* 0x00000006ff037e24 */ /* 0x002fc8000f8e00ff */
[----:B------:R1:W2:Y:S03]  /*102a0*/  SYNCS.PHASECHK.TRANS64.TRYWAIT P0, [R3+URZ], R0 ;  /* 0x00000000030075a7 */ /* 0x0002a6000800017f */
[----:B--2---:R-:W-:Y:S05]  /*102b0*/  @!P0 NANOSLEEP.SYNCS 0x989680 ;  /* 0x009896800000895d */ /* 0x004fea0003900000 */
[----:B------:R-:W2:Y:S02]  /*102c0*/  @!P0 SYNCS.PHASECHK.TRANS64 P0, [R3+URZ], R0 ;  /* 0x00000000030085a7 */ /* 0x000ea4000800007f */
[----:B--2---:R-:W-:Y:S05]  /*102d0*/  @!P0 BRA `(.L_x_17) ;  /* 0xfffffffc00ec8947 */ /* 0x004fea000383ffff */
[----:B------:R-:W-:Y:S05]  /*102e0*/  BRA `(.L_x_16) ;  /* 0xffffff1800247947 */ /* 0x000fea000383ffff */
.L_x_23:
[----:B-----5:R1:W-:Y:S02]  /*102f0*/  STL [R1+0x88], R0 ;  /* 0x0000880001007387 */ /* 0x0203e40000100800 */
[----:B-1----:R-:W-:-:S04]  /*10300*/  IMAD.U32 R0, RZ, RZ, UR16 ;  /* 0x00000010ff007e24 */ /* 0x002fc8000f8e00ff */
[----:B------:R1:W2:Y:S03]  /*10310*/  SYNCS.PHASECHK.TRANS64.TRYWAIT P0, [R0+URZ], R229 ;  /* 0x000000e5000075a7 */ /* 0x0002a6000800017f */
[----:B--2---:R-:W-:Y:S05]  /*10320*/  @!P0 NANOSLEEP.SYNCS 0x989680 ;  /* 0x009896800000895d */ /* 0x004fea0003900000 */
[----:B------:R1:W2:Y:S02]  /*10330*/  @!P0 SYNCS.PHASECHK.TRANS64 P0, [R0+URZ], R229 ;  /* 0x000000e5000085a7 */ /* 0x0002a4000800007f */
[----:B-1----:R1:W5:Y:S02]  /*10340*/  LDL.LU R0, [R1+0x88] ;  /* 0x0000880001007983 */ /* 0x0023640000300800 */
[----:B-12---:R-:W-:Y:S05]  /*10350*/  @!P0 BRA `(.L_x_23) ;  /* 0xfffffffc00e48947 */ /* 0x006fea000383ffff */
[----:B------:R-:W-:Y:S05]  /*10360*/  BRA `(.L_x_22) ;  /* 0xffffff2800b87947 */ /* 0x000fea000383ffff */
.L_x_298:
[----:B------:R-:W-:Y:S01]  /*10370*/  BSSY B1, `(.L_x_319) ;  /* 0x0000006000017945 */ /* 0x000fe20003800000 */
[----:B------:R-:W-:-:S07]  /*10380*/  IMAD.MOV.U32 R2, RZ, RZ, -0x1 ;  /* 0xffffffffff027424 */ /* 0x000fce00078e00ff */
[----:B------:R-:W-:Y:S05]  /*10390*/  WARPSYNC.COLLECTIVE R2, `(.L_x_320) ;  /* 0x00000000020c7348 */ /* 0x000fea0003c00000 */
[----:B------:R-:W-:Y:S02]  /*103a0*/  ELECT P1, UR62, PT ;  /* 0x00000000003e782f */ /* 0x000fe40003820000 */
[----:B------:R-:W-:Y:S01]  /*103b0*/  MOV R2, UR62 ;  /* 0x0000003e00027c02 */ /* 0x000fe20008000f00 */
[----:B------:R-:W-:Y:S10]  /*103c0*/  ENDCOLLECTIVE ;  /* 0x000000000000791b */ /* 0x000ff40003800000 */
.L_x_320:
[----:B------:R-:W-:Y:S05]  /*103d0*/  BSYNC B1 ;  /* 0x0000000000017941 */ /* 0x000fea0003800000 */
.L_x_319:
[----:B------:R-:W-:Y:S05]  /*103e0*/  BRA `(.L_x_321) ;  /* 0xffffffec00f87947 */ /* 0x000fea000383ffff */
.L_x_301:
[----:B-1----:R1:W2:Y:S02]  /*103f0*/  SYNCS.PHASECHK.TRANS64.TRYWAIT P1, [R13+URZ+0x28], R4 ;  /* 0x000028040d0075a7 */ /* 0x0022a4000802017f */
[----:B--2---:R-:W-:Y:S05]  /*10400*/  @!P1 NANOSLEEP.SYNCS 0x989680 ;  /* 0x009896800000995d */ /* 0x004fea0003900000 */
[----:B------:R-:W2:Y:S02]  /*10410*/  @!P1 SYNCS.PHASECHK.TRANS64 P1, [R13+URZ+0x28], R4 ;  /* 0x000028040d0095a7 */ /* 0x000ea4000802007f */
[----:B--2---:R-:W-:Y:S05]  /*10420*/  @!P1 BRA `(.L_x_301) ;  /* 0xfffffffc00f09947 */ /* 0x004fea000383ffff */
[----:B------:R-:W-:Y:S05]  /*10430*/  BRA `(.L_x_322) ;  /* 0xfffffff0002c7947 */ /* 0x000fea000383ffff */
.L_x_310:
[----:B------:R-:W-:Y:S01]  /*10440*/  BSSY B0, `(.L_x_323) ;  /* 0x0000006000007945 */ /* 0x000fe20003800000 */
[----:B------:R-:W-:-:S07]  /*10450*/  IMAD.MOV.U32 R2, RZ, RZ, -0x1 ;  /* 0xffffffffff027424 */ /* 0x000fce00078e00ff */
[----:B------:R-:W-:Y:S05]  /*10460*/  WARPSYNC.COLLECTIVE R2, `(.L_x_324) ;  /* 0x00000000020c7348 */ /* 0x000fea0003c00000 */
[----:B------:R-:W-:Y:S02]  /*10470*/  ELECT P1, UR62, PT ;  /* 0x00000000003e782f */ /* 0x000fe40003820000 */
[----:B------:R-:W-:Y:S01]  /*10480*/  MOV R2, UR62 ;  /* 0x0000003e00027c02 */ /* 0x000fe20008000f00 */
[----:B------:R-:W-:Y:S10]  /*10490*/  ENDCOLLECTIVE ;  /* 0x000000000000791b */ /* 0x000ff40003800000 */
.L_x_324:
[----:B------:R-:W-:Y:S05]  /*104a0*/  BSYNC B0 ;  /* 0x0000000000007941 */ /* 0x000fea0003800000 */
.L_x_323:
[----:B------:R-:W-:Y:S01]  /*104b0*/  PLOP3.LUT P0, PT, P1, PT, PT, 0x80, 0x0 ;  /* 0x000000000000781c */ /* 0x000fe20000f0f070 */
[----:B------:R-:W-:-:S12]  /*104c0*/  BRA `(.L_x_325) ;  /* 0xfffffff800947947 */ /* 0x000fd8000383ffff */
.L_x_314:
[----:B0-----:R0:W1:Y:S02]  /*104d0*/  SYNCS.PHASECHK.TRANS64.TRYWAIT P0, [R7+URZ], R2 ;  /* 0x00000002070075a7 */ /* 0x001064000800017f */
[----:B-1----:R-:W-:Y:S05]  /*104e0*/  @!P0 NANOSLEEP.SYNCS 0x989680 ;  /* 0x009896800000895d */ /* 0x002fea0003900000 */
[----:B------:R-:W1:Y:S02]  /*104f0*/  @!P0 SYNCS.PHASECHK.TRANS64 P0, [R7+URZ], R2 ;  /* 0x00000002070085a7 */ /* 0x000e64000800007f */
[----:B-1----:R-:W-:Y:S05]  /*10500*/  @!P0 BRA `(.L_x_314) ;  /* 0xfffffffc00f08947 */ /* 0x002fea000383ffff */
[----:B------:R-:W-:Y:S05]  /*10510*/  BRA `(.L_x_326) ;  /* 0xfffffff800d87947 */ /* 0x000fea000383ffff */
.L_x_315:
[----:B0-----:R0:W1:Y:S02]  /*10520*/  SYNCS.PHASECHK.TRANS64.TRYWAIT P0, [R9+URZ], R4 ;  /* 0x00000004090075a7 */ /* 0x001064000800017f */
[----:B-1----:R-:W-:Y:S05]  /*10530*/  @!P0 NANOSLEEP.SYNCS 0x989680 ;  /* 0x009896800000895d */ /* 0x002fea0003900000 */
[----:B------:R-:W1:Y:S02]  /*10540*/  @!P0 SYNCS.PHASECHK.TRANS64 P0, [R9+URZ], R4 ;  /* 0x00000004090085a7 */ /* 0x000e64000800007f */
[----:B-1----:R-:W-:Y:S05]  /*10550*/  @!P0 BRA `(.L_x_315) ;  /* 0xfffffffc00f08947 */ /* 0x002fea000383ffff */
[----:B------:R-:W-:Y:S05]  /*10560*/  BRA `(.L_x_327) ;  /* 0xfffffff800e87947 */ /* 0x000fea000383ffff */
.L_x_316:
[----:B0-----:R0:W1:Y:S02]  /*10570*/  SYNCS.PHASECHK.TRANS64.TRYWAIT P0, [R6+URZ], R5 ;  /* 0x00000005060075a7 */ /* 0x001064000800017f */
[----:B-1----:R-:W-:Y:S05]  /*10580*/  @!P0 NANOSLEEP.SYNCS 0x989680 ;  /* 0x009896800000895d */ /* 0x002fea0003900000 */
[----:B------:R-:W1:Y:S02]  /*10590*/  @!P0 SYNCS.PHASECHK.TRANS64 P0, [R6+URZ], R5 ;  /* 0x00000005060085a7 */ /* 0x000e64000800007f */
[----:B-1----:R-:W-:Y:S05]  /*105a0*/  @!P0 BRA `(.L_x_316) ;  /* 0xfffffffc00f08947 */ /* 0x002fea000383ffff */
[----:B------:R-:W-:Y:S05]  /*105b0*/  BRA `(.L_x_328) ;  /* 0xfffffff800f87947 */ /* 0x000fea000383ffff */
.L_x_317:
[----:B-1----:R1:W2:Y:S02]  /*105c0*/  SYNCS.PHASECHK.TRANS64.TRYWAIT P0, [R9+URZ], R4 ;  /* 0x00000004090075a7 */ /* 0x0022a4000800017f */
[----:B--2---:R-:W-:Y:S05]  /*105d0*/  @!P0 NANOSLEEP.SYNCS 0x989680 ;  /* 0x009896800000895d */ /* 0x004fea0003900000 */
[----:B------:R-:W2:Y:S02]  /*105e0*/  @!P0 SYNCS.PHASECHK.TRANS64 P0, [R9+URZ], R4 ;  /* 0x00000004090085a7 */ /* 0x000ea4000800007f */
[----:B--2---:R-:W-:Y:S05]  /*105f0*/  @!P0 BRA `(.L_x_317) ;  /* 0xfffffffc00f08947 */ /* 0x004fea000383ffff */
[----:B------:R-:W-:Y:S05]  /*10600*/  BRA `(.L_x_329) ;  /* 0xfffffffc00007947 */ /* 0x000fea000383ffff */
.L_x_330:
[----:B------:R-:W-:-:S00]  /*10610*/  BRA `(.L_x_330) ;  /* 0xfffffffc00fc7947 */ /* 0x000fc0000383ffff */
[----:B------:R-:W-:-:S00]  /*10620*/  NOP ;  /* 0x0000000000007918 */ /* 0x000fc00000000000 */
        /* <DEDUP_REMOVED lines=13> */
.L_x_331:


//--------------------- .nv.shared._ZN7cutlass13device_kernelINS_4gemm6kernel13GemmUniversalIN4cute5tupleIJiiiiEEENS1_10collective13CollectiveMmaINS1_37MainloopSm90TmaGmmaWarpSpecializedFP8ILi5ENS5_IJNS4_1CILi1EEESB_SB_EEENS1_35KernelTmaWarpSpecializedCooperativeEEENS5_IJNSA_ILi256EEENSA_ILi128EEENSA_ILi64EEEEEENS_12float_e5m2_tENS5_IJlSB_lEEESJ_SK_NS4_8TiledMMAINS4_8MMA_AtomIJNS4_4SM904GMMA31MMA_64x128x32_F32E5M2E5M2_SS_TNILNSO_7ScaleInE1ELSQ_1EEEEEENS4_6LayoutINS5_IJNSA_ILi2EEESB_SB_EEENS5_IJSB_NSA_ILi0EEESW_EEEEENS5_IJNS4_10UnderscoreESZ_SZ_EEEEENS4_13SM90_TMA_LOADENS4_14ComposedLayoutINS4_7SwizzleILi2ELi4ELi3EEENS4_18smem_ptr_flag_bitsILi8EEENST_INS5_IJNSA_ILi8EEESH_EEENS5_IJSH_SB_EEEEEEEvNS4_8identityES12_S1C_vS1D_EENS_8epilogue10collective6detail29Sm90TmaWarpSpecializedAdapterINS1G_15DefaultEpilogueISJ_SK_SK_NS1F_6thread17LinearCombinationISJ_Li1EffLNS1K_9ScaleType4KindE0ELNS_15FloatRoundStyleE2ESJ_EENS1_15EpilogueDefaultEEEEEvvEEEEvNT_6ParamsE --------------------------
	.section	.nv.shared._ZN7cutlass13device_kernelINS_4gemm6kernel13GemmUniversalIN4cute5tupleIJiiiiEEENS1_10collective13CollectiveMmaINS1_37MainloopSm90TmaGmmaWarpSpecializedFP8ILi5ENS5_IJNS4_1CILi1EEESB_SB_EEENS1_35KernelTmaWarpSpecializedCooperativeEEENS5_IJNSA_ILi256EEENSA_ILi128EEENSA_ILi64EEEEEENS_12float_e5m2_tENS5_IJlSB_lEEESJ_SK_NS4_8TiledMMAINS4_8MMA_AtomIJNS4_4SM904GMMA31MMA_64x128x32_F32E5M2E5M2_SS_TNILNSO_7ScaleInE1ELSQ_1EEEEEENS4_6LayoutINS5_IJNSA_ILi2EEESB_SB_EEENS5_IJSB_NSA_ILi0EEESW_EEEEENS5_IJNS4_10UnderscoreESZ_SZ_EEEEENS4_13SM90_TMA_LOADENS4_14ComposedLayoutINS4_7SwizzleILi2ELi4ELi3EEENS4_18smem_ptr_flag_bitsILi8EEENST_INS5_IJNSA_ILi8EEESH_EEENS5_IJSH_SB_EEEEEEEvNS4_8identityES12_S1C_vS1D_EENS_8epilogue10collective6detail29Sm90TmaWarpSpecializedAdapterINS1G_15DefaultEpilogueISJ_SK_SK_NS1F_6thread17LinearCombinationISJ_Li1EffLNS1K_9ScaleType4KindE0ELNS_15FloatRoundStyleE2ESJ_EENS1_15EpilogueDefaultEEEEEvvEEEEvNT_6ParamsE,"aw",@nobits
	.sectionflags	@""
	.align	16
	.zero		1024


//--------------------- .nv.shared.reserved.0     --------------------------
	.section	.nv.shared.reserved.0,"aw",@nobits
	.weak		__nv_reservedSMEM_offset_0_alias
	.size		__nv_reservedSMEM_offset_0_alias, 0, 0
	.other		__nv_reservedSMEM_offset_0_alias,@"STO_CUDA_RESERVED_SHARED STV_DEFAULT"
__nv_reservedSMEM_offset_0_alias:
	.zero		0


//--------------------- .nv.global                --------------------------
	.section	.nv.global,"aw",@nobits
.nv.global:
	.type		_ZN40_INTERNAL_bf7e7ba5_4_k_cu_d9ca99a6_259564cute1_E,@object
	.size		_ZN40_INTERNAL_bf7e7ba5_4_k_cu_d9ca99a6_259564cute1_E,(_ZN40_INTERNAL_bf7e7ba5_4_k_cu_d9ca99a6_259564cuda3std3__45__cpo6cbeginE - _ZN40_INTERNAL_bf7e7ba5_4_k_cu_d9ca99a6_259564cute1_E)
_ZN40_INTERNAL_bf7e7ba5_4_k_cu_d9ca99a6_259564cute1_E:
	.zero		1
	.type		_ZN40_INTERNAL_bf7e7ba5_4_k_cu_d9ca99a6_259564cuda3std3__45__cpo6cbeginE,@object
	.size		_ZN40_INTERNAL_bf7e7ba5_4_k_cu_d9ca99a6_259564cuda3std3__45__cpo6cbeginE,(_ZN40_INTERNAL_bf7e7ba5_4_k_cu_d9ca99a6_259564cuda3std3__48in_placeE - _ZN40_INTERNAL_bf7e7ba5_4_k_cu_d9ca99a6_259564cuda3std3__45__cpo6cbeginE)
_ZN40_INTERNAL_bf7e7ba5_4_k_cu_d9ca99a6_259564cuda3std3__45__cpo6cbeginE:
	.zero		1
	.type		_ZN40_INTERNAL_bf7e7ba5_4_k_cu_d9ca99a6_259564cuda3std3__48in_placeE,@object
	.size		_ZN40_INTERNAL_bf7e7ba5_4_k_cu_d9ca99a6_259564cuda3std3__48in_placeE,(_ZN40_INTERNAL_bf7e7ba5_4_k_cu_d9ca99a6_259564cuda3std6ranges3__45__cpo9iter_moveE - _ZN40_INTERNAL_bf7e7ba5_4_k_cu_d9ca99a6_259564cuda3std3__48in_placeE)
_ZN40_INTERNAL_bf7e7ba5_4_k_cu_d9ca99a6_259564cuda3std3__48in_placeE:
	.zero		1
	.type		_ZN40_INTERNAL_bf7e7ba5_4_k_cu_d9ca99a6_259564cuda3std6ranges3__45__cpo9iter_moveE,@object
	.size		_ZN40_INTERNAL_bf7e7ba5_4_k_cu_d9ca99a6_259564cuda3std6ranges3__45__cpo9iter_moveE,(_ZN40_INTERNAL_bf7e7ba5_4_k_cu_d9ca99a6_259564cuda3std3__45__cpo5beginE - _ZN40_INTERNAL_bf7e7ba5_4_k_cu_d9ca99a6_259564cuda3std6ranges3__45__cpo9iter_moveE)
_ZN40_INTERNAL_bf7e7ba5_4_k_cu_d9ca99a6_259564cuda3std6ranges3__45__cpo9iter_moveE:
	.zero		1
	.type		_ZN40_INTERNAL_bf7e7ba5_4_k_cu_d9ca99a6_259564cuda3std3__45__cpo5beginE,@object
	.size		_ZN40_INTERNAL_bf7e7ba5_4_k_cu_d9ca99a6_259564cuda3std3__45__cpo5beginE,(_ZN40_INTERNAL_bf7e7ba5_4_k_cu_d9ca99a6_259564cuda3std3__442_GLOBAL__N__bf7e7ba5_4_k_cu_d9ca99a6_259566ignoreE - _ZN40_INTERNAL_bf7e7ba5_4_k_cu_d9ca99a6_259564cuda3std3__45__cpo5beginE)
_ZN40_INTERNAL_bf7e7ba5_4_k_cu_d9ca99a6_259564cuda3std3__45__cpo5beginE:
	.zero		1
	.type		_ZN40_INTERNAL_bf7e7ba5_4_k_cu_d9ca99a6_259564cuda3std3__442_GLOBAL__N__bf7e7ba5_4_k_cu_d9ca99a6_259566ignoreE,@object
	.size		_ZN40_INTERNAL_bf7e7ba5_4_k_cu_d9ca99a6_259564cuda3std3__442_GLOBAL__N__bf7e7ba5_4_k_cu_d9ca99a6_259566ignoreE,(_ZN40_INTERNAL_bf7e7ba5_4_k_cu_d9ca99a6_259564cute7productE - _ZN40_INTERNAL_bf7e7ba5_4_k_cu_d9ca99a6_259564cuda3std3__442_GLOBAL__N__bf7e7ba5_4_k_cu_d9ca99a6_259566ignoreE)
_ZN40_INTERNAL_bf7e7ba5_4_k_cu_d9ca99a6_259564cuda3std3__442_GLOBAL__N__bf7e7ba5_4_k_cu_d9ca99a6_259566ignoreE:
	.zero		1
	.type		_ZN40_INTERNAL_bf7e7ba5_4_k_cu_d9ca99a6_259564cute7productE,@object
	.size		_ZN40_INTERNAL_bf7e7ba5_4_k_cu_d9ca99a6_259564cute7productE,(_ZN40_INTERNAL_bf7e7ba5_4_k_cu_d9ca99a6_259564cuda3std3__45__cpo3endE - _ZN40_INTERNAL_bf7e7ba5_4_k_cu_d9ca99a6_259564cute7productE)
_ZN40_INTERNAL_bf7e7ba5_4_k_cu_d9ca99a6_259564cute7productE:
	.zero		1
	.type		_ZN40_INTERNAL_bf7e7ba5_4_k_cu_d9ca99a6_259564cuda3std3__45__cpo3endE,@object
	.size		_ZN40_INTERNAL_bf7e7ba5_4_k_cu_d9ca99a6_259564cuda3std3__45__cpo3endE,(_ZN40_INTERNAL_bf7e7ba5_4_k_cu_d9ca99a6_259564cuda3std3__419piecewise_constructE - _ZN40_INTERNAL_bf7e7ba5_4_k_cu_d9ca99a6_259564cuda3std3__45__cpo3endE)
_ZN40_INTERNAL_bf7e7ba5_4_k_cu_d9ca99a6_259564cuda3std3__45__cpo3endE:
	.zero		1
	.type		_ZN40_INTERNAL_bf7e7ba5_4_k_cu_d9ca99a6_259564cuda3std3__419piecewise_constructE,@object
	.size		_ZN40_INTERNAL_bf7e7ba5_4_k_cu_d9ca99a6_259564cuda3std3__419piecewise_constructE,(_ZN40_INTERNAL_bf7e7ba5_4_k_cu_d9ca99a6_259564cuda3std3__45__cpo4cendE - _ZN40_INTERNAL_bf7e7ba5_4_k_cu_d9ca99a6_259564cuda3std3__419piecewise_constructE)
_ZN40_INTERNAL_bf7e7ba5_4_k_cu_d9ca99a6_259564cuda3std3__419piecewise_constructE:
	.zero		1
	.type		_ZN40_INTERNAL_bf7e7ba5_4_k_cu_d9ca99a6_259564cuda3std3__45__cpo4cendE,@object
	.size		_ZN40_INTERNAL_bf7e7ba5_4_k_cu_d9ca99a6_259564cuda3std3__45__cpo4cendE,(_ZN40_INTERNAL_bf7e7ba5_4_k_cu_d9ca99a6_259564cuda3std6ranges3__45__cpo4swapE - _ZN40_INTERNAL_bf7e7ba5_4_k_cu_d9ca99a6_259564cuda3std3__45__cpo4cendE)
_ZN40_INTERNAL_bf7e7ba5_4_k_cu_d9ca99a6_259564cuda3std3__45__cpo4cendE:
	.zero		1
	.type		_ZN40_INTERNAL_bf7e7ba5_4_k_cu_d9ca99a6_259564cuda3std6ranges3__45__cpo4swapE,@object
	.size		_ZN40_INTERNAL_bf7e7ba5_4_k_cu_d9ca99a6_259564cuda3std6ranges3__45__cpo4swapE,(.L_7 - _ZN40_INTERNAL_bf7e7ba5_4_k_cu_d9ca99a6_259564cuda3std6ranges3__45__cpo4swapE)
_ZN40_INTERNAL_bf7e7ba5_4_k_cu_d9ca99a6_259564cuda3std6ranges3__45__cpo4swapE:
	.zero		1
.L_7:


//--------------------- .nv.constant0._ZN7cutlass13device_kernelINS_4gemm6kernel13GemmUniversalIN4cute5tupleIJiiiiEEENS1_10collective13CollectiveMmaINS1_37MainloopSm90TmaGmmaWarpSpecializedFP8ILi5ENS5_IJNS4_1CILi1EEESB_SB_EEENS1_35KernelTmaWarpSpecializedCooperativeEEENS5_IJNSA_ILi256EEENSA_ILi128EEENSA_ILi64EEEEEENS_12float_e5m2_tENS5_IJlSB_lEEESJ_SK_NS4_8TiledMMAINS4_8MMA_AtomIJNS4_4SM904GMMA31MMA_64x128x32_F32E5M2E5M2_SS_TNILNSO_7ScaleInE1ELSQ_1EEEEEENS4_6LayoutINS5_IJNSA_ILi2EEESB_SB_EEENS5_IJSB_NSA_ILi0EEESW_EEEEENS5_IJNS4_10UnderscoreESZ_SZ_EEEEENS4_13SM90_TMA_LOADENS4_14ComposedLayoutINS4_7SwizzleILi2ELi4ELi3EEENS4_18smem_ptr_flag_bitsILi8EEENST_INS5_IJNSA_ILi8EEESH_EEENS5_IJSH_SB_EEEEEEEvNS4_8identityES12_S1C_vS1D_EENS_8epilogue10collective6detail29Sm90TmaWarpSpecializedAdapterINS1G_15DefaultEpilogueISJ_SK_SK_NS1F_6thread17LinearCombinationISJ_Li1EffLNS1K_9ScaleType4KindE0ELNS_15FloatRoundStyleE2ESJ_EENS1_15EpilogueDefaultEEEEEvvEEEEvNT_6ParamsE --------------------------
	.section	.nv.constant0._ZN7cutlass13device_kernelINS_4gemm6kernel13GemmUniversalIN4cute5tupleIJiiiiEEENS1_10collective13CollectiveMmaINS1_37MainloopSm90TmaGmmaWarpSpecializedFP8ILi5ENS5_IJNS4_1CILi1EEESB_SB_EEENS1_35KernelTmaWarpSpecializedCooperativeEEENS5_IJNSA_ILi256EEENSA_ILi128EEENSA_ILi64EEEEEENS_12float_e5m2_tENS5_IJlSB_lEEESJ_SK_NS4_8TiledMMAINS4_8MMA_AtomIJNS4_4SM904GMMA31MMA_64x128x32_F32E5M2E5M2_SS_TNILNSO_7ScaleInE1ELSQ_1EEEEEENS4_6LayoutINS5_IJNSA_ILi2EEESB_SB_EEENS5_IJSB_NSA_ILi0EEESW_EEEEENS5_IJNS4_10UnderscoreESZ_SZ_EEEEENS4_13SM90_TMA_LOADENS4_14ComposedLayoutINS4_7SwizzleILi2ELi4ELi3EEENS4_18smem_ptr_flag_bitsILi8EEENST_INS5_IJNSA_ILi8EEESH_EEENS5_IJSH_SB_EEEEEEEvNS4_8identityES12_S1C_vS1D_EENS_8epilogue10collective6detail29Sm90TmaWarpSpecializedAdapterINS1G_15DefaultEpilogueISJ_SK_SK_NS1F_6thread17LinearCombinationISJ_Li1EffLNS1K_9ScaleType4KindE0ELNS_15FloatRoundStyleE2ESJ_EENS1_15EpilogueDefaultEEEEEvvEEEEvNT_6ParamsE,"a",@progbits
	.sectionflags	@""
	.align	4
.nv.constant0._ZN7cutlass13device_kernelINS_4gemm6kernel13GemmUniversalIN4cute5tupleIJiiiiEEENS1_10collective13CollectiveMmaINS1_37MainloopSm90TmaGmmaWarpSpecializedFP8ILi5ENS5_IJNS4_1CILi1EEESB_SB_EEENS1_35KernelTmaWarpSpecializedCooperativeEEENS5_IJNSA_ILi256EEENSA_ILi128EEENSA_ILi64EEEEEENS_12float_e5m2_tENS5_IJlSB_lEEESJ_SK_NS4_8TiledMMAINS4_8MMA_AtomIJNS4_4SM904GMMA31MMA_64x128x32_F32E5M2E5M2_SS_TNILNSO_7ScaleInE1ELSQ_1EEEEEENS4_6LayoutINS5_IJNSA_ILi2EEESB_SB_EEENS5_IJSB_NSA_ILi0EEESW_EEEEENS5_IJNS4_10UnderscoreESZ_SZ_EEEEENS4_13SM90_TMA_LOADENS4_14ComposedLayoutINS4_7SwizzleILi2ELi4ELi3EEENS4_18smem_ptr_flag_bitsILi8EEENST_INS5_IJNSA_ILi8EEESH_EEENS5_IJSH_SB_EEEEEEEvNS4_8identityES12_S1C_vS1D_EENS_8epilogue10collective6detail29Sm90TmaWarpSpecializedAdapterINS1G_15DefaultEpilogueISJ_SK_SK_NS1F_6thread17LinearCombinationISJ_Li1EffLNS1K_9ScaleType4KindE0ELNS_15FloatRoundStyleE2ESJ_EENS1_15EpilogueDefaultEEEEEvvEEEEvNT_6ParamsE:
	.zero		1664


//--------------------- SYMBOLS --------------------------

	.type		.nv.reservedSmem.offset0,@object
	.size		.nv.reservedSmem.offset0,0x4
